	.version 2.1
	.target sm_20
	// compiled with /usr/local/cuda3.1/cuda/open64/lib//be
	// nvopencc 3.1 built on 2010-06-07

	//-----------------------------------------------------------
	// Compiling /tmp/tmpxft_0000195f_00000000-7_fluidsGL.cpp3.i (/tmp/ccBI#.ZTwH0s)
	//-----------------------------------------------------------

	//-----------------------------------------------------------
	// Options:
	//-----------------------------------------------------------
	//  Target:ptx, ISA:sm_20, Endian:little, Pointer Size:64
	//  -O3	(Optimization level)
	//  -g0	(Debug level)
	//  -m2	(Report advisories)
	//-----------------------------------------------------------

	.file	1	"<command-line>"
	.file	2	"/tmp/tmpxft_0000195f_00000000-6_fluidsGL.cudafe2.gpu"
	.file	3	"/usr/lib/gcc/x86_64-linux-gnu/4.4.3/include/stddef.h"
	.file	4	"/usr/local/cuda3.1/cuda/bin/../include/crt/device_runtime.h"
	.file	5	"/usr/local/cuda3.1/cuda/bin/../include/host_defines.h"
	.file	6	"/usr/local/cuda3.1/cuda/bin/../include/builtin_types.h"
	.file	7	"/usr/local/cuda3.1/cuda/bin/../include/device_types.h"
	.file	8	"/usr/local/cuda3.1/cuda/bin/../include/driver_types.h"
	.file	9	"/usr/local/cuda3.1/cuda/bin/../include/surface_types.h"
	.file	10	"/usr/local/cuda3.1/cuda/bin/../include/texture_types.h"
	.file	11	"/usr/local/cuda3.1/cuda/bin/../include/vector_types.h"
	.file	12	"/usr/local/cuda3.1/cuda/bin/../include/device_launch_parameters.h"
	.file	13	"/usr/local/cuda3.1/cuda/bin/../include/crt/storage_class.h"
	.file	14	"/usr/include/bits/types.h"
	.file	15	"/usr/include/time.h"
	.file	16	"/home/andrew/repositories/gpuocelot/tests/cuda2.2/tests/fluidsGL/fluidsGL_kernels.h"
	.file	17	"/home/andrew/repositories/gpuocelot/tests/cuda2.2/tests/fluidsGL/fluidsGL_kernels.cu"
	.file	18	"/usr/local/cuda3.1/cuda/bin/../include/common_functions.h"
	.file	19	"/usr/local/cuda3.1/cuda/bin/../include/math_functions.h"
	.file	20	"/usr/local/cuda3.1/cuda/bin/../include/math_constants.h"
	.file	21	"/usr/local/cuda3.1/cuda/bin/../include/device_functions.h"
	.file	22	"/usr/local/cuda3.1/cuda/bin/../include/sm_11_atomic_functions.h"
	.file	23	"/usr/local/cuda3.1/cuda/bin/../include/sm_12_atomic_functions.h"
	.file	24	"/usr/local/cuda3.1/cuda/bin/../include/sm_13_double_functions.h"
	.file	25	"/usr/local/cuda3.1/cuda/bin/../include/sm_20_atomic_functions.h"
	.file	26	"/usr/local/cuda3.1/cuda/bin/../include/sm_20_intrinsics.h"
	.file	27	"/usr/local/cuda3.1/cuda/bin/../include/surface_functions.h"
	.file	28	"/usr/local/cuda3.1/cuda/bin/../include/texture_fetch_functions.h"
	.file	29	"/usr/local/cuda3.1/cuda/bin/../include/math_functions_dbl_ptx3.h"

	.global .texref texref;

	.entry _Z11addForces_kP6float2iiiiffim (
		.param .u64 __cudaparm__Z11addForces_kP6float2iiiiffim_v,
		.param .s32 __cudaparm__Z11addForces_kP6float2iiiiffim_dx,
		.param .s32 __cudaparm__Z11addForces_kP6float2iiiiffim_dy,
		.param .s32 __cudaparm__Z11addForces_kP6float2iiiiffim_spx,
		.param .s32 __cudaparm__Z11addForces_kP6float2iiiiffim_spy,
		.param .f32 __cudaparm__Z11addForces_kP6float2iiiiffim_fx,
		.param .f32 __cudaparm__Z11addForces_kP6float2iiiiffim_fy,
		.param .s32 __cudaparm__Z11addForces_kP6float2iiiiffim_r,
		.param .u64 __cudaparm__Z11addForces_kP6float2iiiiffim_pitch)
	{
	.reg .u32 %r<16>;
	.reg .u64 %rd<13>;
	.reg .f32 %f<14>;
	.loc	17	84	0
$LDWbegin__Z11addForces_kP6float2iiiiffim:
	.loc	17	94	0
	cvt.s32.u32 	%r1, %tid.x;
	cvt.s32.u32 	%r2, %tid.y;
	ld.param.s32 	%r3, [__cudaparm__Z11addForces_kP6float2iiiiffim_r];
	sub.s32 	%r4, %r2, %r3;
	sub.s32 	%r5, %r1, %r3;
	mul.lo.s32 	%r6, %r4, %r4;
	mul.lo.s32 	%r7, %r5, %r5;
	mul.lo.s32 	%r8, %r4, %r6;
	mul.lo.s32 	%r9, %r5, %r7;
	mul.lo.s32 	%r10, %r4, %r8;
	mul.lo.s32 	%r11, %r5, %r9;
	cvt.rn.f32.s32 	%f1, %r10;
	cvt.rn.f32.s32 	%f2, %r11;
	ld.param.u64 	%rd1, [__cudaparm__Z11addForces_kP6float2iiiiffim_v];
	ld.param.s32 	%r12, [__cudaparm__Z11addForces_kP6float2iiiiffim_spx];
	cvt.s64.s32 	%rd2, %r12;
	mul.wide.s32 	%rd3, %r12, 8;
	add.u64 	%rd4, %rd1, %rd3;
	cvt.s64.s32 	%rd5, %r1;
	mul.wide.s32 	%rd6, %r1, 8;
	ld.param.s32 	%r13, [__cudaparm__Z11addForces_kP6float2iiiiffim_spy];
	add.s32 	%r14, %r13, %r2;
	cvt.s64.s32 	%rd7, %r14;
	ld.param.u64 	%rd8, [__cudaparm__Z11addForces_kP6float2iiiiffim_pitch];
	mul.lo.u64 	%rd9, %rd7, %rd8;
	add.u64 	%rd10, %rd6, %rd9;
	add.u64 	%rd11, %rd4, %rd10;
	mov.f32 	%f3, 0f3f800000;     	// 1
	add.f32 	%f4, %f2, %f3;
	add.f32 	%f5, %f1, %f4;
	rcp.rn.f32 	%f6, %f5;
	ld.global.v2.f32 	{%f7,%f8}, [%rd11+0];
	ld.param.f32 	%f9, [__cudaparm__Z11addForces_kP6float2iiiiffim_fy];
	fma.rn.f32 	%f10, %f9, %f6, %f8;
	.loc	17	95	0
	ld.param.f32 	%f11, [__cudaparm__Z11addForces_kP6float2iiiiffim_fx];
	fma.rn.f32 	%f12, %f11, %f6, %f7;
	st.global.v2.f32 	[%rd11+0], {%f12,%f10};
	.loc	17	96	0
	exit;
$LDWend__Z11addForces_kP6float2iiiiffim:
	} // _Z11addForces_kP6float2iiiiffim

	.entry _Z16advectVelocity_kP6float2PfS1_iiifi (
		.param .u64 __cudaparm__Z16advectVelocity_kP6float2PfS1_iiifi_v,
		.param .u64 __cudaparm__Z16advectVelocity_kP6float2PfS1_iiifi_vx,
		.param .u64 __cudaparm__Z16advectVelocity_kP6float2PfS1_iiifi_vy,
		.param .s32 __cudaparm__Z16advectVelocity_kP6float2PfS1_iiifi_dx,
		.param .s32 __cudaparm__Z16advectVelocity_kP6float2PfS1_iiifi_pdx,
		.param .s32 __cudaparm__Z16advectVelocity_kP6float2PfS1_iiifi_dy,
		.param .f32 __cudaparm__Z16advectVelocity_kP6float2PfS1_iiifi_dt,
		.param .s32 __cudaparm__Z16advectVelocity_kP6float2PfS1_iiifi_lb)
	{
	.reg .u32 %r<25>;
	.reg .u64 %rd<8>;
	.reg .f32 %f<35>;
	.reg .pred %p<6>;
	.loc	17	104	0
$LDWbegin__Z16advectVelocity_kP6float2PfS1_iiifi:
	mov.u32 	%r1, %ctaid.x;
	mov.u32 	%r2, %ntid.x;
	mul.lo.u32 	%r3, %r1, %r2;
	mov.u32 	%r4, %tid.x;
	add.u32 	%r5, %r4, %r3;
	ld.param.s32 	%r6, [__cudaparm__Z16advectVelocity_kP6float2PfS1_iiifi_dx];
	setp.le.s32 	%p1, %r6, %r5;
	@%p1 bra 	$Lt_1_2818;
	ld.param.u32 	%r7, [__cudaparm__Z16advectVelocity_kP6float2PfS1_iiifi_lb];
	mov.u32 	%r8, 0;
	setp.le.s32 	%p2, %r7, %r8;
	@%p2 bra 	$Lt_1_3330;
	mov.s32 	%r9, %r7;
	mov.u32 	%r10, %tid.y;
	mul.lo.u32 	%r11, %r10, %r7;
	mov.u32 	%r12, %ntid.y;
	mul.lo.u32 	%r13, %r12, %r7;
	mov.u32 	%r14, %ctaid.y;
	mul.lo.u32 	%r15, %r14, %r13;
	add.s32 	%r16, %r11, %r15;
	ld.param.s32 	%r17, [__cudaparm__Z16advectVelocity_kP6float2PfS1_iiifi_dy];
	mov.s32 	%r18, 0;
	mov.s32 	%r19, %r9;
$Lt_1_3842:
 //<loop> Loop body line 104, nesting depth: 1, estimated iterations: unknown
	add.s32 	%r20, %r16, %r18;
	setp.ge.s32 	%p3, %r20, %r17;
	@%p3 bra 	$Lt_1_4098;
 //<loop> Part of loop body line 104, head labeled $Lt_1_3842
	cvt.rn.f32.s32 	%f1, %r5;
	cvt.rn.f32.s32 	%f2, %r20;
	mov.f32 	%f3, %f1;
	mov.f32 	%f4, %f2;
	mov.f32 	%f5, 0f00000000;     	// 0
	mov.f32 	%f6, 0f00000000;     	// 0
	tex.2d.v4.f32.f32 {%f7,%f8,%f9,%f10},[texref,{%f3,%f4,%f5,%f6}];
 //<loop> Part of loop body line 104, head labeled $Lt_1_3842
	.loc	17	119	0
	mov.f32 	%f11, %f7;
	mov.f32 	%f12, %f8;
	ld.param.f32 	%f13, [__cudaparm__Z16advectVelocity_kP6float2PfS1_iiifi_dt];
	mov.f32 	%f14, 0f3f000000;    	// 0.5
	add.f32 	%f15, %f1, %f14;
	cvt.rn.f32.s32 	%f16, %r6;
	mul.f32 	%f17, %f11, %f13;
	mul.f32 	%f18, %f16, %f17;
	sub.f32 	%f19, %f15, %f18;
	mov.f32 	%f20, 0f3f000000;    	// 0.5
	add.f32 	%f21, %f2, %f20;
	cvt.rn.f32.s32 	%f22, %r17;
	mul.f32 	%f23, %f12, %f13;
	mul.f32 	%f24, %f22, %f23;
	sub.f32 	%f25, %f21, %f24;
	mov.f32 	%f26, 0f00000000;    	// 0
	mov.f32 	%f27, 0f00000000;    	// 0
	tex.2d.v4.f32.f32 {%f28,%f29,%f30,%f31},[texref,{%f19,%f25,%f26,%f27}];
 //<loop> Part of loop body line 104, head labeled $Lt_1_3842
	.loc	17	122	0
	mov.f32 	%f32, %f28;
	mov.f32 	%f33, %f29;
	.loc	17	124	0
	ld.param.s32 	%r21, [__cudaparm__Z16advectVelocity_kP6float2PfS1_iiifi_pdx];
	mul.lo.s32 	%r22, %r21, %r20;
	add.s32 	%r23, %r5, %r22;
	cvt.s64.s32 	%rd1, %r23;
	mul.wide.s32 	%rd2, %r23, 4;
	ld.param.u64 	%rd3, [__cudaparm__Z16advectVelocity_kP6float2PfS1_iiifi_vx];
	add.u64 	%rd4, %rd3, %rd2;
	st.global.f32 	[%rd4+0], %f32;
	.loc	17	125	0
	ld.param.u64 	%rd5, [__cudaparm__Z16advectVelocity_kP6float2PfS1_iiifi_vy];
	add.u64 	%rd6, %rd5, %rd2;
	st.global.f32 	[%rd6+0], %f33;
$Lt_1_4098:
 //<loop> Part of loop body line 104, head labeled $Lt_1_3842
	add.s32 	%r18, %r18, 1;
	setp.ne.s32 	%p4, %r18, %r7;
	@%p4 bra 	$Lt_1_3842;
$Lt_1_3330:
$Lt_1_2818:
	.loc	17	129	0
	exit;
$LDWend__Z16advectVelocity_kP6float2PfS1_iiifi:
	} // _Z16advectVelocity_kP6float2PfS1_iiifi

	.entry _Z16diffuseProject_kP6float2S0_iiffi (
		.param .u64 __cudaparm__Z16diffuseProject_kP6float2S0_iiffi_vx,
		.param .u64 __cudaparm__Z16diffuseProject_kP6float2S0_iiffi_vy,
		.param .s32 __cudaparm__Z16diffuseProject_kP6float2S0_iiffi_dx,
		.param .s32 __cudaparm__Z16diffuseProject_kP6float2S0_iiffi_dy,
		.param .f32 __cudaparm__Z16diffuseProject_kP6float2S0_iiffi_dt,
		.param .f32 __cudaparm__Z16diffuseProject_kP6float2S0_iiffi_visc,
		.param .s32 __cudaparm__Z16diffuseProject_kP6float2S0_iiffi_lb)
	{
	.reg .u32 %r<34>;
	.reg .u64 %rd<8>;
	.reg .f32 %f<31>;
	.reg .pred %p<8>;
	.loc	17	141	0
$LDWbegin__Z16diffuseProject_kP6float2S0_iiffi:
	mov.u32 	%r1, %ctaid.x;
	mov.u32 	%r2, %ntid.x;
	mul.lo.u32 	%r3, %r1, %r2;
	mov.u32 	%r4, %tid.x;
	add.u32 	%r5, %r4, %r3;
	ld.param.s32 	%r6, [__cudaparm__Z16diffuseProject_kP6float2S0_iiffi_dx];
	setp.le.s32 	%p1, %r6, %r5;
	@%p1 bra 	$Lt_2_4354;
	ld.param.u32 	%r7, [__cudaparm__Z16diffuseProject_kP6float2S0_iiffi_lb];
	mov.u32 	%r8, 0;
	setp.le.s32 	%p2, %r7, %r8;
	@%p2 bra 	$Lt_2_4866;
	mov.s32 	%r9, %r7;
	mov.u32 	%r10, %tid.y;
	mul.lo.u32 	%r11, %r10, %r7;
	mov.u32 	%r12, %ntid.y;
	mul.lo.u32 	%r13, %r12, %r7;
	mov.u32 	%r14, %ctaid.y;
	mul.lo.u32 	%r15, %r14, %r13;
	add.s32 	%r16, %r11, %r15;
	ld.param.s32 	%r17, [__cudaparm__Z16diffuseProject_kP6float2S0_iiffi_dy];
	mov.s32 	%r18, 0;
	mov.s32 	%r19, %r9;
$Lt_2_5378:
 //<loop> Loop body line 141, nesting depth: 1, estimated iterations: unknown
	add.s32 	%r20, %r16, %r18;
	setp.ge.s32 	%p3, %r20, %r17;
	@%p3 bra 	$Lt_2_5634;
 //<loop> Part of loop body line 141, head labeled $Lt_2_5378
	.loc	17	166	0
	shr.s32 	%r21, %r17, 31;
	mov.s32 	%r22, 1;
	and.b32 	%r23, %r21, %r22;
	add.s32 	%r24, %r23, %r17;
	shr.s32 	%r25, %r24, 1;
	ld.param.f32 	%f1, [__cudaparm__Z16diffuseProject_kP6float2S0_iiffi_dt];
	ld.param.f32 	%f2, [__cudaparm__Z16diffuseProject_kP6float2S0_iiffi_visc];
	mul.f32 	%f3, %f1, %f2;
	mul.lo.s32 	%r26, %r5, %r5;
	setp.lt.s32 	%p4, %r25, %r20;
	sub.s32 	%r27, %r20, %r17;
	selp.s32 	%r28, %r27, %r20, %p4;
	mul.lo.s32 	%r29, %r28, %r28;
	mul.lo.s32 	%r30, %r20, %r6;
	add.s32 	%r31, %r5, %r30;
	cvt.s64.s32 	%rd1, %r31;
	mul.wide.s32 	%rd2, %r31, 8;
	add.s32 	%r32, %r26, %r29;
	ld.param.u64 	%rd3, [__cudaparm__Z16diffuseProject_kP6float2S0_iiffi_vx];
	add.u64 	%rd4, %rd3, %rd2;
	cvt.rn.f32.s32 	%f4, %r32;
	mov.f32 	%f5, 0f3f800000;     	// 1
	fma.rn.f32 	%f6, %f4, %f3, %f5;
	rcp.rn.f32 	%f7, %f6;
	ld.global.v2.f32 	{%f8,%f9}, [%rd4+0];
	mul.f32 	%f10, %f8, %f7;
	mul.f32 	%f11, %f9, %f7;
	.loc	17	167	0
	ld.param.u64 	%rd5, [__cudaparm__Z16diffuseProject_kP6float2S0_iiffi_vy];
	add.u64 	%rd6, %rd5, %rd2;
	ld.global.v2.f32 	{%f12,%f13}, [%rd6+0];
	mul.f32 	%f14, %f12, %f7;
	mul.f32 	%f15, %f13, %f7;
	mov.f32 	%f16, 0f00000000;    	// 0
	setp.gt.f32 	%p5, %f4, %f16;
	@!%p5 bra 	$Lt_2_6146;
 //<loop> Part of loop body line 141, head labeled $Lt_2_5378
	.loc	17	173	0
	cvt.rn.f32.s32 	%f17, %r5;
	cvt.rn.f32.s32 	%f18, %r28;
	mul.f32 	%f19, %f18, %f14;
	fma.rn.f32 	%f20, %f17, %f10, %f19;
	.loc	17	175	0
	mul.f32 	%f21, %f18, %f15;
	fma.rn.f32 	%f22, %f17, %f11, %f21;
	.loc	17	176	0
	rcp.rn.f32 	%f23, %f4;
	mul.f32 	%f24, %f20, %f23;
	mul.f32 	%f25, %f17, %f24;
	sub.f32 	%f10, %f10, %f25;
	.loc	17	177	0
	mul.f32 	%f26, %f22, %f23;
	mul.f32 	%f27, %f17, %f26;
	sub.f32 	%f11, %f11, %f27;
	.loc	17	178	0
	mul.f32 	%f28, %f18, %f24;
	sub.f32 	%f14, %f14, %f28;
	.loc	17	179	0
	mul.f32 	%f29, %f18, %f26;
	sub.f32 	%f15, %f15, %f29;
$Lt_2_6146:
 //<loop> Part of loop body line 141, head labeled $Lt_2_5378
	st.global.v2.f32 	[%rd4+0], {%f10,%f11};
	st.global.v2.f32 	[%rd6+0], {%f14,%f15};
$Lt_2_5634:
 //<loop> Part of loop body line 141, head labeled $Lt_2_5378
	.loc	17	183	0
	add.s32 	%r18, %r18, 1;
	setp.ne.s32 	%p6, %r18, %r7;
	@%p6 bra 	$Lt_2_5378;
$Lt_2_4866:
$Lt_2_4354:
	.loc	17	187	0
	exit;
$LDWend__Z16diffuseProject_kP6float2S0_iiffi:
	} // _Z16diffuseProject_kP6float2S0_iiffi

	.entry _Z16updateVelocity_kP6float2PfS1_iiiim (
		.param .u64 __cudaparm__Z16updateVelocity_kP6float2PfS1_iiiim_v,
		.param .u64 __cudaparm__Z16updateVelocity_kP6float2PfS1_iiiim_vx,
		.param .u64 __cudaparm__Z16updateVelocity_kP6float2PfS1_iiiim_vy,
		.param .s32 __cudaparm__Z16updateVelocity_kP6float2PfS1_iiiim_dx,
		.param .s32 __cudaparm__Z16updateVelocity_kP6float2PfS1_iiiim_pdx,
		.param .s32 __cudaparm__Z16updateVelocity_kP6float2PfS1_iiiim_dy,
		.param .s32 __cudaparm__Z16updateVelocity_kP6float2PfS1_iiiim_lb,
		.param .u64 __cudaparm__Z16updateVelocity_kP6float2PfS1_iiiim_pitch)
	{
	.reg .u32 %r<26>;
	.reg .u64 %rd<16>;
	.reg .f32 %f<8>;
	.reg .pred %p<6>;
	.loc	17	194	0
$LDWbegin__Z16updateVelocity_kP6float2PfS1_iiiim:
	mov.u32 	%r1, %ctaid.x;
	mov.u32 	%r2, %ntid.x;
	mul.lo.u32 	%r3, %r1, %r2;
	mov.u32 	%r4, %tid.x;
	add.u32 	%r5, %r4, %r3;
	ld.param.s32 	%r6, [__cudaparm__Z16updateVelocity_kP6float2PfS1_iiiim_dx];
	setp.le.s32 	%p1, %r6, %r5;
	@%p1 bra 	$Lt_3_2818;
	ld.param.u32 	%r7, [__cudaparm__Z16updateVelocity_kP6float2PfS1_iiiim_lb];
	mov.u32 	%r8, 0;
	setp.le.s32 	%p2, %r7, %r8;
	@%p2 bra 	$Lt_3_3330;
	mov.s32 	%r9, %r7;
	mov.u32 	%r10, %tid.y;
	mul.lo.u32 	%r11, %r10, %r7;
	mov.u32 	%r12, %ntid.y;
	mul.lo.u32 	%r13, %r12, %r7;
	mov.u32 	%r14, %ctaid.y;
	mul.lo.u32 	%r15, %r14, %r13;
	add.s32 	%r16, %r11, %r15;
	ld.param.s32 	%r17, [__cudaparm__Z16updateVelocity_kP6float2PfS1_iiiim_dy];
	mov.s32 	%r18, 0;
	mov.s32 	%r19, %r9;
$Lt_3_3842:
 //<loop> Loop body line 194, nesting depth: 1, estimated iterations: unknown
	add.s32 	%r20, %r16, %r18;
	setp.ge.s32 	%p3, %r20, %r17;
	@%p3 bra 	$Lt_3_4098;
 //<loop> Part of loop body line 194, head labeled $Lt_3_3842
	.loc	17	210	0
	ld.param.s32 	%r21, [__cudaparm__Z16updateVelocity_kP6float2PfS1_iiiim_pdx];
	mul.lo.s32 	%r22, %r21, %r20;
	add.s32 	%r23, %r5, %r22;
	cvt.s64.s32 	%rd1, %r23;
	mul.wide.s32 	%rd2, %r23, 4;
	ld.param.u64 	%rd3, [__cudaparm__Z16updateVelocity_kP6float2PfS1_iiiim_vy];
	add.u64 	%rd4, %rd3, %rd2;
	ld.global.f32 	%f1, [%rd4+0];
	.loc	17	218	0
	mul.lo.s32 	%r24, %r17, %r6;
	cvt.rn.f32.s32 	%f2, %r24;
	rcp.rn.f32 	%f3, %f2;
	ld.param.u64 	%rd5, [__cudaparm__Z16updateVelocity_kP6float2PfS1_iiiim_v];
	cvt.s64.s32 	%rd6, %r20;
	ld.param.u64 	%rd7, [__cudaparm__Z16updateVelocity_kP6float2PfS1_iiiim_pitch];
	mul.lo.u64 	%rd8, %rd6, %rd7;
	cvt.s64.s32 	%rd9, %r5;
	mul.wide.s32 	%rd10, %r5, 8;
	add.u64 	%rd11, %rd8, %rd10;
	add.u64 	%rd12, %rd5, %rd11;
	ld.param.u64 	%rd13, [__cudaparm__Z16updateVelocity_kP6float2PfS1_iiiim_vx];
	add.u64 	%rd14, %rd13, %rd2;
	ld.global.f32 	%f4, [%rd14+0];
	mul.f32 	%f5, %f4, %f3;
	mul.f32 	%f6, %f3, %f1;
	st.global.v2.f32 	[%rd12+0], {%f5,%f6};
$Lt_3_4098:
 //<loop> Part of loop body line 194, head labeled $Lt_3_3842
	add.s32 	%r18, %r18, 1;
	setp.ne.s32 	%p4, %r18, %r7;
	@%p4 bra 	$Lt_3_3842;
$Lt_3_3330:
$Lt_3_2818:
	.loc	17	222	0
	exit;
$LDWend__Z16updateVelocity_kP6float2PfS1_iiiim:
	} // _Z16updateVelocity_kP6float2PfS1_iiiim

	.entry _Z17advectParticles_kP6float2S0_iifim (
		.param .u64 __cudaparm__Z17advectParticles_kP6float2S0_iifim_part,
		.param .u64 __cudaparm__Z17advectParticles_kP6float2S0_iifim_v,
		.param .s32 __cudaparm__Z17advectParticles_kP6float2S0_iifim_dx,
		.param .s32 __cudaparm__Z17advectParticles_kP6float2S0_iifim_dy,
		.param .f32 __cudaparm__Z17advectParticles_kP6float2S0_iifim_dt,
		.param .s32 __cudaparm__Z17advectParticles_kP6float2S0_iifim_lb,
		.param .u64 __cudaparm__Z17advectParticles_kP6float2S0_iifim_pitch)
	{
	.reg .u32 %r<30>;
	.reg .u64 %rd<16>;
	.reg .f32 %f<25>;
	.reg .pred %p<6>;
	.local .align 8 .b8 __cuda___cuda_local_var_34412_18_vterm_168[8];
	.loc	17	229	0
$LDWbegin__Z17advectParticles_kP6float2S0_iifim:
	mov.u32 	%r1, %ctaid.x;
	mov.u32 	%r2, %ntid.x;
	mul.lo.u32 	%r3, %r1, %r2;
	mov.u32 	%r4, %tid.x;
	add.u32 	%r5, %r4, %r3;
	ld.param.s32 	%r6, [__cudaparm__Z17advectParticles_kP6float2S0_iifim_dx];
	setp.le.s32 	%p1, %r6, %r5;
	@%p1 bra 	$Lt_4_2818;
	ld.param.u32 	%r7, [__cudaparm__Z17advectParticles_kP6float2S0_iifim_lb];
	mov.u32 	%r8, 0;
	setp.le.s32 	%p2, %r7, %r8;
	@%p2 bra 	$Lt_4_3330;
	mov.s32 	%r9, %r7;
	mov.u32 	%r10, %tid.y;
	mul.lo.u32 	%r11, %r10, %r7;
	mov.u32 	%r12, %ntid.y;
	mul.lo.u32 	%r13, %r12, %r7;
	mov.u32 	%r14, %ctaid.y;
	mul.lo.u32 	%r15, %r14, %r13;
	add.s32 	%r16, %r11, %r15;
	ld.param.s32 	%r17, [__cudaparm__Z17advectParticles_kP6float2S0_iifim_dy];
	mov.s32 	%r18, 0;
	mov.s32 	%r19, %r9;
$Lt_4_3842:
 //<loop> Loop body line 229, nesting depth: 1, estimated iterations: unknown
	add.s32 	%r20, %r16, %r18;
	setp.ge.s32 	%p3, %r20, %r17;
	@%p3 bra 	$Lt_4_4098;
 //<loop> Part of loop body line 229, head labeled $Lt_4_3842
	.loc	17	243	0
	ld.param.u64 	%rd1, [__cudaparm__Z17advectParticles_kP6float2S0_iifim_part];
	mul.lo.s32 	%r21, %r20, %r6;
	add.s32 	%r22, %r5, %r21;
	cvt.s64.s32 	%rd2, %r22;
	mul.wide.s32 	%rd3, %r22, 8;
	add.u64 	%rd4, %rd1, %rd3;
	ld.global.v2.f32 	{%f1,%f2}, [%rd4+0];
	.loc	17	247	0
	ld.param.u64 	%rd5, [__cudaparm__Z17advectParticles_kP6float2S0_iifim_v];
	cvt.rn.f32.s32 	%f3, %r17;
	mul.f32 	%f4, %f3, %f2;
	cvt.rzi.s32.f32 	%r23, %f4;
	cvt.s64.s32 	%rd6, %r23;
	ld.param.u64 	%rd7, [__cudaparm__Z17advectParticles_kP6float2S0_iifim_pitch];
	mul.lo.u64 	%rd8, %rd6, %rd7;
	cvt.rn.f32.s32 	%f5, %r6;
	mul.f32 	%f6, %f5, %f1;
	cvt.rzi.s32.f32 	%r24, %f6;
	cvt.s64.s32 	%rd9, %r24;
	mul.wide.s32 	%rd10, %r24, 8;
	add.u64 	%rd11, %rd8, %rd10;
	add.u64 	%rd12, %rd5, %rd11;
	mov.u64 	%rd13, __cuda___cuda_local_var_34412_18_vterm_168;
	ld.global.u64 	%rd14, [%rd12+0];
	st.local.u64 	[%rd13+0], %rd14;
	.loc	17	249	0
	ld.param.f32 	%f7, [__cudaparm__Z17advectParticles_kP6float2S0_iifim_dt];
	ld.local.f32 	%f8, [__cuda___cuda_local_var_34412_18_vterm_168+0];
	fma.rn.f32 	%f9, %f7, %f8, %f1;
	.loc	17	250	0
	cvt.rzi.s32.f32 	%r25, %f9;
	cvt.rn.f32.s32 	%f10, %r25;
	sub.f32 	%f11, %f9, %f10;
	.loc	17	252	0
	mov.f32 	%f12, 0f3f800000;    	// 1
	add.f32 	%f13, %f11, %f12;
	cvt.rzi.s32.f32 	%r26, %f13;
	cvt.rn.f32.s32 	%f14, %r26;
	sub.f32 	%f15, %f13, %f14;
	.loc	17	253	0
	ld.local.f32 	%f16, [__cuda___cuda_local_var_34412_18_vterm_168+4];
	fma.rn.f32 	%f17, %f7, %f16, %f2;
	.loc	17	254	0
	cvt.rzi.s32.f32 	%r27, %f17;
	cvt.rn.f32.s32 	%f18, %r27;
	sub.f32 	%f19, %f17, %f18;
	.loc	17	256	0
	mov.f32 	%f20, 0f3f800000;    	// 1
	add.f32 	%f21, %f19, %f20;
	cvt.rzi.s32.f32 	%r28, %f21;
	cvt.rn.f32.s32 	%f22, %r28;
	sub.f32 	%f23, %f21, %f22;
	st.global.v2.f32 	[%rd4+0], {%f15,%f23};
$Lt_4_4098:
 //<loop> Part of loop body line 229, head labeled $Lt_4_3842
	.loc	17	258	0
	add.s32 	%r18, %r18, 1;
	setp.ne.s32 	%p4, %r18, %r7;
	@%p4 bra 	$Lt_4_3842;
$Lt_4_3330:
$Lt_4_2818:
	.loc	17	262	0
	exit;
$LDWend__Z17advectParticles_kP6float2S0_iifim:
	} // _Z17advectParticles_kP6float2S0_iifim



// ===== COMPILED SASS (sm_100) =====

	.target	sm_100

	.elftype	@"ET_EXEC"


//--------------------- .note.nv.tkinfo           --------------------------
	.section	.note.nv.tkinfo,"",@"SHT_NOTE"
	.sectionflags	@"SHF_NOTE_NV_TKINFO"
	.tkinfo
        /*0018*/ 	.word	0x00000002
        /*0030*/ 	.string	""
        /*0030*/ 	.string	"ptxas"
        /*0030*/ 	.string	"Cuda compilation tools, release 13.0, V13.0.88"
        /*0030*/ 	.string	"Build cuda_13.0.r13.0/compiler.36424714_0"
        /*0030*/ 	.string	"-arch sm_100 "



//--------------------- .note.nv.cuinfo           --------------------------
	.section	.note.nv.cuinfo,"",@"SHT_NOTE"
	.sectionflags	@"SHF_NOTE_NV_CUINFO"
        /*0018*/ 	.short	0x0002
        /*001a*/ 	.short	0x0014
        /*001c*/ 	.short	0x0082
	.zero		2


//--------------------- .nv.info                  --------------------------
	.section	.nv.info,"",@"SHT_CUDA_INFO"
	.align	4


	//----- nvinfo : EIATTR_REGCOUNT
	.align		4
        /*0000*/ 	.byte	0x04, 0x2f
        /*0002*/ 	.short	(.L_1 - .L_0)
	.align		4
.L_0:
        /*0004*/ 	.word	index@(_Z11addForces_kP6float2iiiiffim)
        /*0008*/ 	.word	0x0000000f


	//----- nvinfo : EIATTR_FRAME_SIZE
	.align		4
.L_1:
        /*000c*/ 	.byte	0x04, 0x11
        /*000e*/ 	.short	(.L_3 - .L_2)
	.align		4
.L_2:
        /*0010*/ 	.word	index@($__internal_2_$__cuda_sm20_rcp_rn_f32_slowpath)
        /*0014*/ 	.word	0x00000000


	//----- nvinfo : EIATTR_FRAME_SIZE
	.align		4
.L_3:
        /*0018*/ 	.byte	0x04, 0x11
        /*001a*/ 	.short	(.L_5 - .L_4)
	.align		4
.L_4:
        /*001c*/ 	.word	index@(_Z11addForces_kP6float2iiiiffim)
        /*0020*/ 	.word	0x00000000


	//----- nvinfo : EIATTR_REGCOUNT
	.align		4
.L_5:
        /*0024*/ 	.byte	0x04, 0x2f
        /*0026*/ 	.short	(.L_7 - .L_6)
	.align		4
.L_6:
        /*0028*/ 	.word	index@(_Z16advectVelocity_kP6float2PfS1_iiifi)
        /*002c*/ 	.word	0x0000001a


	//----- nvinfo : EIATTR_FRAME_SIZE
	.align		4
.L_7:
        /*0030*/ 	.byte	0x04, 0x11
        /*0032*/ 	.short	(.L_9 - .L_8)
	.align		4
.L_8:
        /*0034*/ 	.word	index@(_Z16advectVelocity_kP6float2PfS1_iiifi)
        /*0038*/ 	.word	0x00000000


	//----- nvinfo : EIATTR_REGCOUNT
	.align		4
.L_9:
        /*003c*/ 	.byte	0x04, 0x2f
        /*003e*/ 	.short	(.L_11 - .L_10)
	.align		4
.L_10:
        /*0040*/ 	.word	index@(_Z16diffuseProject_kP6float2S0_iiffi)
        /*0044*/ 	.word	0x00000020


	//----- nvinfo : EIATTR_FRAME_SIZE
	.align		4
.L_11:
        /*0048*/ 	.byte	0x04, 0x11
        /*004a*/ 	.short	(.L_13 - .L_12)
	.align		4
.L_12:
        /*004c*/ 	.word	index@($__internal_1_$__cuda_sm20_rcp_rn_f32_slowpath)
        /*0050*/ 	.word	0x00000000


	//----- nvinfo : EIATTR_FRAME_SIZE
	.align		4
.L_13:
        /*0054*/ 	.byte	0x04, 0x11
        /*0056*/ 	.short	(.L_15 - .L_14)
	.align		4
.L_14:
        /*0058*/ 	.word	index@(_Z16diffuseProject_kP6float2S0_iiffi)
        /*005c*/ 	.word	0x00000000


	//----- nvinfo : EIATTR_REGCOUNT
	.align		4
.L_15:
        /*0060*/ 	.byte	0x04, 0x2f
        /*0062*/ 	.short	(.L_17 - .L_16)
	.align		4
.L_16:
        /*0064*/ 	.word	index@(_Z16updateVelocity_kP6float2PfS1_iiiim)
        /*0068*/ 	.word	0x00000016


	//----- nvinfo : EIATTR_FRAME_SIZE
	.align		4
.L_17:
        /*006c*/ 	.byte	0x04, 0x11
        /*006e*/ 	.short	(.L_19 - .L_18)
	.align		4
.L_18:
        /*0070*/ 	.word	index@($__internal_0_$__cuda_sm20_rcp_rn_f32_slowpath)
        /*0074*/ 	.word	0x00000000


	//----- nvinfo : EIATTR_FRAME_SIZE
	.align		4
.L_19:
        /*0078*/ 	.byte	0x04, 0x11
        /*007a*/ 	.short	(.L_21 - .L_20)
	.align		4
.L_20:
        /*007c*/ 	.word	index@(_Z16updateVelocity_kP6float2PfS1_iiiim)
        /*0080*/ 	.word	0x00000000


	//----- nvinfo : EIATTR_REGCOUNT
	.align		4
.L_21:
        /*0084*/ 	.byte	0x04, 0x2f
        /*0086*/ 	.short	(.L_23 - .L_22)
	.align		4
.L_22:
        /*0088*/ 	.word	index@(_Z17advectParticles_kP6float2S0_iifim)
        /*008c*/ 	.word	0x00000011


	//----- nvinfo : EIATTR_FRAME_SIZE
	.align		4
.L_23:
        /*0090*/ 	.byte	0x04, 0x11
        /*0092*/ 	.short	(.L_25 - .L_24)
	.align		4
.L_24:
        /*0094*/ 	.word	index@(_Z17advectParticles_kP6float2S0_iifim)
        /*0098*/ 	.word	0x00000008


	//----- nvinfo : EIATTR_MIN_STACK_SIZE
	.align		4
.L_25:
        /*009c*/ 	.byte	0x04, 0x12
        /*009e*/ 	.short	(.L_27 - .L_26)
	.align		4
.L_26:
        /*00a0*/ 	.word	index@(_Z17advectParticles_kP6float2S0_iifim)
        /*00a4*/ 	.word	0x00000008


	//----- nvinfo : EIATTR_MIN_STACK_SIZE
	.align		4
.L_27:
        /*00a8*/ 	.byte	0x04, 0x12
        /*00aa*/ 	.short	(.L_29 - .L_28)
	.align		4
.L_28:
        /*00ac*/ 	.word	index@(_Z16updateVelocity_kP6float2PfS1_iiiim)
        /*00b0*/ 	.word	0x00000000


	//----- nvinfo : EIATTR_MIN_STACK_SIZE
	.align		4
.L_29:
        /*00b4*/ 	.byte	0x04, 0x12
        /*00b6*/ 	.short	(.L_31 - .L_30)
	.align		4
.L_30:
        /*00b8*/ 	.word	index@(_Z16diffuseProject_kP6float2S0_iiffi)
        /*00bc*/ 	.word	0x00000000


	//----- nvinfo : EIATTR_MIN_STACK_SIZE
	.align		4
.L_31:
        /*00c0*/ 	.byte	0x04, 0x12
        /*00c2*/ 	.short	(.L_33 - .L_32)
	.align		4
.L_32:
        /*00c4*/ 	.word	index@(_Z16advectVelocity_kP6float2PfS1_iiifi)
        /*00c8*/ 	.word	0x00000000


	//----- nvinfo : EIATTR_MIN_STACK_SIZE
	.align		4
.L_33:
        /*00cc*/ 	.byte	0x04, 0x12
        /*00ce*/ 	.short	(.L_35 - .L_34)
	.align		4
.L_34:
        /*00d0*/ 	.word	index@(_Z11addForces_kP6float2iiiiffim)
        /*00d4*/ 	.word	0x00000000
.L_35:


//--------------------- .nv.compat                --------------------------
	.section	.nv.compat,"",@"SHT_CUDA_COMPAT_INFO"
	.align	4
        /*0000*/ 	.byte	0x02, 0x09, 0x00, 0x00, 0x02, 0x02, 0x02, 0x00, 0x02, 0x05, 0x05, 0x00, 0x03, 0x07, 0x01, 0x01
        /*0010*/ 	.byte	0x02, 0x03, 0x00, 0x00, 0x02, 0x06, 0x01, 0x00, 0x04, 0x0b, 0x08, 0x00, 0x09, 0x00, 0x00, 0x00
        /*0020*/ 	.byte	0x00, 0x00, 0x00, 0x00


//--------------------- .nv.info._Z17advectParticles_kP6float2S0_iifim --------------------------
	.section	.nv.info._Z17advectParticles_kP6float2S0_iifim,"",@"SHT_CUDA_INFO"
	.sectionflags	@""
	.align	4


	//----- nvinfo : EIATTR_CUDA_API_VERSION
	.align		4
        /*0000*/ 	.byte	0x04, 0x37
        /*0002*/ 	.short	(.L_37 - .L_36)
.L_36:
        /*0004*/ 	.word	0x00000082


	//----- nvinfo : EIATTR_KPARAM_INFO
	.align		4
.L_37:
        /*0008*/ 	.byte	0x04, 0x17
        /*000a*/ 	.short	(.L_39 - .L_38)
.L_38:
        /*000c*/ 	.word	0x00000000
        /*0010*/ 	.short	0x0006
        /*0012*/ 	.short	0x0020
        /*0014*/ 	.byte	0x00, 0xf0, 0x21, 0x00


	//----- nvinfo : EIATTR_KPARAM_INFO
	.align		4
.L_39:
        /*0018*/ 	.byte	0x04, 0x17
        /*001a*/ 	.short	(.L_41 - .L_40)
.L_40:
        /*001c*/ 	.word	0x00000000
        /*0020*/ 	.short	0x0005
        /*0022*/ 	.short	0x001c
        /*0024*/ 	.byte	0x00, 0xf0, 0x11, 0x00


	//----- nvinfo : EIATTR_KPARAM_INFO
	.align		4
.L_41:
        /*0028*/ 	.byte	0x04, 0x17
        /*002a*/ 	.short	(.L_43 - .L_42)
.L_42:
        /*002c*/ 	.word	0x00000000
        /*0030*/ 	.short	0x0004
        /*0032*/ 	.short	0x0018
        /*0034*/ 	.byte	0x00, 0xf0, 0x11, 0x00


	//----- nvinfo : EIATTR_KPARAM_INFO
	.align		4
.L_43:
        /*0038*/ 	.byte	0x04, 0x17
        /*003a*/ 	.short	(.L_45 - .L_44)
.L_44:
        /*003c*/ 	.word	0x00000000
        /*0040*/ 	.short	0x0003
        /*0042*/ 	.short	0x0014
        /*0044*/ 	.byte	0x00, 0xf0, 0x11, 0x00


	//----- nvinfo : EIATTR_KPARAM_INFO
	.align		4
.L_45:
        /*0048*/ 	.byte	0x04, 0x17
        /*004a*/ 	.short	(.L_47 - .L_46)
.L_46:
        /*004c*/ 	.word	0x00000000
        /*0050*/ 	.short	0x0002
        /*0052*/ 	.short	0x0010
        /*0054*/ 	.byte	0x00, 0xf0, 0x11, 0x00


	//----- nvinfo : EIATTR_KPARAM_INFO
	.align		4
.L_47:
        /*0058*/ 	.byte	0x04, 0x17
        /*005a*/ 	.short	(.L_49 - .L_48)
.L_48:
        /*005c*/ 	.word	0x00000000
        /*0060*/ 	.short	0x0001
        /*0062*/ 	.short	0x0008
        /*0064*/ 	.byte	0x00, 0xf0, 0x21, 0x00


	//----- nvinfo : EIATTR_KPARAM_INFO
	.align		4
.L_49:
        /*0068*/ 	.byte	0x04, 0x17
        /*006a*/ 	.short	(.L_51 - .L_50)
.L_50:
        /*006c*/ 	.word	0x00000000
        /*0070*/ 	.short	0x0000
        /*0072*/ 	.short	0x0000
        /*0074*/ 	.byte	0x00, 0xf0, 0x21, 0x00


	//----- nvinfo : EIATTR_SPARSE_MMA_MASK
	.align		4
.L_51:
        /*0078*/ 	.byte	0x03, 0x50
        /*007a*/ 	.short	0x0000


	//----- nvinfo : EIATTR_MAXREG_COUNT
	.align		4
        /*007c*/ 	.byte	0x03, 0x1b
        /*007e*/ 	.short	0x00ff


	//----- nvinfo : EIATTR_MERCURY_ISA_VERSION
	.align		4
        /*0080*/ 	.byte	0x03, 0x5f
        /*0082*/ 	.short	0x0101


	//----- nvinfo : EIATTR_VRC_CTA_INIT_COUNT
	.align		4
        /*0084*/ 	.byte	0x02, 0x4a
	.zero		1
	.zero		1


	//----- nvinfo : EIATTR_EXIT_INSTR_OFFSETS
	.align		4
        /*0088*/ 	.byte	0x04, 0x1c
        /*008a*/ 	.short	(.L_53 - .L_52)


	//   ....[0]....
.L_52:
        /*008c*/ 	.word	0x00000080


	//   ....[1]....
        /*0090*/ 	.word	0x000000b0


	//   ....[2]....
        /*0094*/ 	.word	0x00000470


	//----- nvinfo : EIATTR_CRS_STACK_SIZE
	.align		4
.L_53:
        /*0098*/ 	.byte	0x04, 0x1e
        /*009a*/ 	.short	(.L_55 - .L_54)
.L_54:
        /*009c*/ 	.word	0x00000000


	//----- nvinfo : EIATTR_CBANK_PARAM_SIZE
	.align		4
.L_55:
        /*00a0*/ 	.byte	0x03, 0x19
        /*00a2*/ 	.short	0x0028


	//----- nvinfo : EIATTR_PARAM_CBANK
	.align		4
        /*00a4*/ 	.byte	0x04, 0x0a
        /*00a6*/ 	.short	(.L_57 - .L_56)
	.align		4
.L_56:
        /*00a8*/ 	.word	index@(.nv.constant0._Z17advectParticles_kP6float2S0_iifim)
        /*00ac*/ 	.short	0x0380
        /*00ae*/ 	.short	0x0028


	//----- nvinfo : EIATTR_SW_WAR
	.align		4
.L_57:
        /*00b0*/ 	.byte	0x04, 0x36
        /*00b2*/ 	.short	(.L_59 - .L_58)
.L_58:
        /*00b4*/ 	.word	0x00000008
.L_59:


//--------------------- .nv.info._Z16updateVelocity_kP6float2PfS1_iiiim --------------------------
	.section	.nv.info._Z16updateVelocity_kP6float2PfS1_iiiim,"",@"SHT_CUDA_INFO"
	.sectionflags	@""
	.align	4


	//----- nvinfo : EIATTR_CUDA_API_VERSION
	.align		4
        /*0000*/ 	.byte	0x04, 0x37
        /*0002*/ 	.short	(.L_61 - .L_60)
.L_60:
        /*0004*/ 	.word	0x00000082


	//----- nvinfo : EIATTR_KPARAM_INFO
	.align		4
.L_61:
        /*0008*/ 	.byte	0x04, 0x17
        /*000a*/ 	.short	(.L_63 - .L_62)
.L_62:
        /*000c*/ 	.word	0x00000000
        /*0010*/ 	.short	0x0007
        /*0012*/ 	.short	0x0028
        /*0014*/ 	.byte	0x00, 0xf0, 0x21, 0x00


	//----- nvinfo : EIATTR_KPARAM_INFO
	.align		4
.L_63:
        /*0018*/ 	.byte	0x04, 0x17
        /*001a*/ 	.short	(.L_65 - .L_64)
.L_64:
        /*001c*/ 	.word	0x00000000
        /*0020*/ 	.short	0x0006
        /*0022*/ 	.short	0x0024
        /*0024*/ 	.byte	0x00, 0xf0, 0x11, 0x00


	//----- nvinfo : EIATTR_KPARAM_INFO
	.align		4
.L_65:
        /*0028*/ 	.byte	0x04, 0x17
        /*002a*/ 	.short	(.L_67 - .L_66)
.L_66:
        /*002c*/ 	.word	0x00000000
        /*0030*/ 	.short	0x0005
        /*0032*/ 	.short	0x0020
        /*0034*/ 	.byte	0x00, 0xf0, 0x11, 0x00


	//----- nvinfo : EIATTR_KPARAM_INFO
	.align		4
.L_67:
        /*0038*/ 	.byte	0x04, 0x17
        /*003a*/ 	.short	(.L_69 - .L_68)
.L_68:
        /*003c*/ 	.word	0x00000000
        /*0040*/ 	.short	0x0004
        /*0042*/ 	.short	0x001c
        /*0044*/ 	.byte	0x00, 0xf0, 0x11, 0x00


	//----- nvinfo : EIATTR_KPARAM_INFO
	.align		4
.L_69:
        /*0048*/ 	.byte	0x04, 0x17
        /*004a*/ 	.short	(.L_71 - .L_70)
.L_70:
        /*004c*/ 	.word	0x00000000
        /*0050*/ 	.short	0x0003
        /*0052*/ 	.short	0x0018
        /*0054*/ 	.byte	0x00, 0xf0, 0x11, 0x00


	//----- nvinfo : EIATTR_KPARAM_INFO
	.align		4
.L_71:
        /*0058*/ 	.byte	0x04, 0x17
        /*005a*/ 	.short	(.L_73 - .L_72)
.L_72:
        /*005c*/ 	.word	0x00000000
        /*0060*/ 	.short	0x0002
        /*0062*/ 	.short	0x0010
        /*0064*/ 	.byte	0x00, 0xf0, 0x21, 0x00


	//----- nvinfo : EIATTR_KPARAM_INFO
	.align		4
.L_73:
        /*0068*/ 	.byte	0x04, 0x17
        /*006a*/ 	.short	(.L_75 - .L_74)
.L_74:
        /*006c*/ 	.word	0x00000000
        /*0070*/ 	.short	0x0001
        /*0072*/ 	.short	0x0008
        /*0074*/ 	.byte	0x00, 0xf0, 0x21, 0x00


	//----- nvinfo : EIATTR_KPARAM_INFO
	.align		4
.L_75:
        /*0078*/ 	.byte	0x04, 0x17
        /*007a*/ 	.short	(.L_77 - .L_76)
.L_76:
        /*007c*/ 	.word	0x00000000
        /*0080*/ 	.short	0x0000
        /*0082*/ 	.short	0x0000
        /*0084*/ 	.byte	0x00, 0xf0, 0x21, 0x00


	//----- nvinfo : EIATTR_SPARSE_MMA_MASK
	.align		4
.L_77:
        /*0088*/ 	.byte	0x03, 0x50
        /*008a*/ 	.short	0x0000


	//----- nvinfo : EIATTR_MAXREG_COUNT
	.align		4
        /*008c*/ 	.byte	0x03, 0x1b
        /*008e*/ 	.short	0x00ff


	//----- nvinfo : EIATTR_MERCURY_ISA_VERSION
	.align		4
        /*0090*/ 	.byte	0x03, 0x5f
        /*0092*/ 	.short	0x0101


	//----- nvinfo : EIATTR_VRC_CTA_INIT_COUNT
	.align		4
        /*0094*/ 	.byte	0x02, 0x4a
	.zero		1
	.zero		1


	//----- nvinfo : EIATTR_EXIT_INSTR_OFFSETS
	.align		4
        /*0098*/ 	.byte	0x04, 0x1c
        /*009a*/ 	.short	(.L_79 - .L_78)


	//   ....[0]....
.L_78:
        /*009c*/ 	.word	0x00000070


	//   ....[1]....
        /*00a0*/ 	.word	0x000000a0


	//   ....[2]....
        /*00a4*/ 	.word	0x000003d0


	//----- nvinfo : EIATTR_CRS_STACK_SIZE
	.align		4
.L_79:
        /*00a8*/ 	.byte	0x04, 0x1e
        /*00aa*/ 	.short	(.L_81 - .L_80)
.L_80:
        /*00ac*/ 	.word	0x00000000


	//----- nvinfo : EIATTR_CBANK_PARAM_SIZE
	.align		4
.L_81:
        /*00b0*/ 	.byte	0x03, 0x19
        /*00b2*/ 	.short	0x0030


	//----- nvinfo : EIATTR_PARAM_CBANK
	.align		4
        /*00b4*/ 	.byte	0x04, 0x0a
        /*00b6*/ 	.short	(.L_83 - .L_82)
	.align		4
.L_82:
        /*00b8*/ 	.word	index@(.nv.constant0._Z16updateVelocity_kP6float2PfS1_iiiim)
        /*00bc*/ 	.short	0x0380
        /*00be*/ 	.short	0x0030


	//----- nvinfo : EIATTR_SW_WAR
	.align		4
.L_83:
        /*00c0*/ 	.byte	0x04, 0x36
        /*00c2*/ 	.short	(.L_85 - .L_84)
.L_84:
        /*00c4*/ 	.word	0x00000008
.L_85:


//--------------------- .nv.info._Z16diffuseProject_kP6float2S0_iiffi --------------------------
	.section	.nv.info._Z16diffuseProject_kP6float2S0_iiffi,"",@"SHT_CUDA_INFO"
	.sectionflags	@""
	.align	4


	//----- nvinfo : EIATTR_CUDA_API_VERSION
	.align		4
        /*0000*/ 	.byte	0x04, 0x37
        /*0002*/ 	.short	(.L_87 - .L_86)
.L_86:
        /*0004*/ 	.word	0x00000082


	//----- nvinfo : EIATTR_KPARAM_INFO
	.align		4
.L_87:
        /*0008*/ 	.byte	0x04, 0x17
        /*000a*/ 	.short	(.L_89 - .L_88)
.L_88:
        /*000c*/ 	.word	0x00000000
        /*0010*/ 	.short	0x0006
        /*0012*/ 	.short	0x0020
        /*0014*/ 	.byte	0x00, 0xf0, 0x11, 0x00


	//----- nvinfo : EIATTR_KPARAM_INFO
	.align		4
.L_89:
        /*0018*/ 	.byte	0x04, 0x17
        /*001a*/ 	.short	(.L_91 - .L_90)
.L_90:
        /*001c*/ 	.word	0x00000000
        /*0020*/ 	.short	0x0005
        /*0022*/ 	.short	0x001c
        /*0024*/ 	.byte	0x00, 0xf0, 0x11, 0x00


	//----- nvinfo : EIATTR_KPARAM_INFO
	.align		4
.L_91:
        /*0028*/ 	.byte	0x04, 0x17
        /*002a*/ 	.short	(.L_93 - .L_92)
.L_92:
        /*002c*/ 	.word	0x00000000
        /*0030*/ 	.short	0x0004
        /*0032*/ 	.short	0x0018
        /*0034*/ 	.byte	0x00, 0xf0, 0x11, 0x00


	//----- nvinfo : EIATTR_KPARAM_INFO
	.align		4
.L_93:
        /*0038*/ 	.byte	0x04, 0x17
        /*003a*/ 	.short	(.L_95 - .L_94)
.L_94:
        /*003c*/ 	.word	0x00000000
        /*0040*/ 	.short	0x0003
        /*0042*/ 	.short	0x0014
        /*0044*/ 	.byte	0x00, 0xf0, 0x11, 0x00


	//----- nvinfo : EIATTR_KPARAM_INFO
	.align		4
.L_95:
        /*0048*/ 	.byte	0x04, 0x17
        /*004a*/ 	.short	(.L_97 - .L_96)
.L_96:
        /*004c*/ 	.word	0x00000000
        /*0050*/ 	.short	0x0002
        /*0052*/ 	.short	0x0010
        /*0054*/ 	.byte	0x00, 0xf0, 0x11, 0x00


	//----- nvinfo : EIATTR_KPARAM_INFO
	.align		4
.L_97:
        /*0058*/ 	.byte	0x04, 0x17
        /*005a*/ 	.short	(.L_99 - .L_98)
.L_98:
        /*005c*/ 	.word	0x00000000
        /*0060*/ 	.short	0x0001
        /*0062*/ 	.short	0x0008
        /*0064*/ 	.byte	0x00, 0xf0, 0x21, 0x00


	//----- nvinfo : EIATTR_KPARAM_INFO
	.align		4
.L_99:
        /*0068*/ 	.byte	0x04, 0x17
        /*006a*/ 	.short	(.L_101 - .L_100)
.L_100:
        /*006c*/ 	.word	0x00000000
        /*0070*/ 	.short	0x0000
        /*0072*/ 	.short	0x0000
        /*0074*/ 	.byte	0x00, 0xf0, 0x21, 0x00


	//----- nvinfo : EIATTR_SPARSE_MMA_MASK
	.align		4
.L_101:
        /*0078*/ 	.byte	0x03, 0x50
        /*007a*/ 	.short	0x0000


	//----- nvinfo : EIATTR_MAXREG_COUNT
	.align		4
        /*007c*/ 	.byte	0x03, 0x1b
        /*007e*/ 	.short	0x00ff


	//----- nvinfo : EIATTR_MERCURY_ISA_VERSION
	.align		4
        /*0080*/ 	.byte	0x03, 0x5f
        /*0082*/ 	.short	0x0101


	//----- nvinfo : EIATTR_VRC_CTA_INIT_COUNT
	.align		4
        /*0084*/ 	.byte	0x02, 0x4a
	.zero		1
	.zero		1


	//----- nvinfo : EIATTR_EXIT_INSTR_OFFSETS
	.align		4
        /*0088*/ 	.byte	0x04, 0x1c
        /*008a*/ 	.short	(.L_103 - .L_102)


	//   ....[0]....
.L_102:
        /*008c*/ 	.word	0x00000070


	//   ....[1]....
        /*0090*/ 	.word	0x000000a0


	//   ....[2]....
        /*0094*/ 	.word	0x00000660


	//----- nvinfo : EIATTR_CRS_STACK_SIZE
	.align		4
.L_103:
        /*0098*/ 	.byte	0x04, 0x1e
        /*009a*/ 	.short	(.L_105 - .L_104)
.L_104:
        /*009c*/ 	.word	0x00000000


	//----- nvinfo : EIATTR_CBANK_PARAM_SIZE
	.align		4
.L_105:
        /*00a0*/ 	.byte	0x03, 0x19
        /*00a2*/ 	.short	0x0024


	//----- nvinfo : EIATTR_PARAM_CBANK
	.align		4
        /*00a4*/ 	.byte	0x04, 0x0a
        /*00a6*/ 	.short	(.L_107 - .L_106)
	.align		4
.L_106:
        /*00a8*/ 	.word	index@(.nv.constant0._Z16diffuseProject_kP6float2S0_iiffi)
        /*00ac*/ 	.short	0x0380
        /*00ae*/ 	.short	0x0024


	//----- nvinfo : EIATTR_SW_WAR
	.align		4
.L_107:
        /*00b0*/ 	.byte	0x04, 0x36
        /*00b2*/ 	.short	(.L_109 - .L_108)
.L_108:
        /*00b4*/ 	.word	0x00000008
.L_109:


//--------------------- .nv.info._Z16advectVelocity_kP6float2PfS1_iiifi --------------------------
	.section	.nv.info._Z16advectVelocity_kP6float2PfS1_iiifi,"",@"SHT_CUDA_INFO"
	.sectionflags	@""
	.align	4


	//----- nvinfo : EIATTR_CUDA_API_VERSION
	.align		4
        /*0000*/ 	.byte	0x04, 0x37
        /*0002*/ 	.short	(.L_111 - .L_110)
.L_110:
        /*0004*/ 	.word	0x00000082


	//----- nvinfo : EIATTR_KPARAM_INFO
	.align		4
.L_111:
        /*0008*/ 	.byte	0x04, 0x17
        /*000a*/ 	.short	(.L_113 - .L_112)
.L_112:
        /*000c*/ 	.word	0x00000000
        /*0010*/ 	.short	0x0007
        /*0012*/ 	.short	0x0028
        /*0014*/ 	.byte	0x00, 0xf0, 0x11, 0x00


	//----- nvinfo : EIATTR_KPARAM_INFO
	.align		4
.L_113:
        /*0018*/ 	.byte	0x04, 0x17
        /*001a*/ 	.short	(.L_115 - .L_114)
.L_114:
        /*001c*/ 	.word	0x00000000
        /*0020*/ 	.short	0x0006
        /*0022*/ 	.short	0x0024
        /*0024*/ 	.byte	0x00, 0xf0, 0x11, 0x00


	//----- nvinfo : EIATTR_KPARAM_INFO
	.align		4
.L_115:
        /*0028*/ 	.byte	0x04, 0x17
        /*002a*/ 	.short	(.L_117 - .L_116)
.L_116:
        /*002c*/ 	.word	0x00000000
        /*0030*/ 	.short	0x0005
        /*0032*/ 	.short	0x0020
        /*0034*/ 	.byte	0x00, 0xf0, 0x11, 0x00


	//----- nvinfo : EIATTR_KPARAM_INFO
	.align		4
.L_117:
        /*0038*/ 	.byte	0x04, 0x17
        /*003a*/ 	.short	(.L_119 - .L_118)
.L_118:
        /*003c*/ 	.word	0x00000000
        /*0040*/ 	.short	0x0004
        /*0042*/ 	.short	0x001c
        /*0044*/ 	.byte	0x00, 0xf0, 0x11, 0x00


	//----- nvinfo : EIATTR_KPARAM_INFO
	.align		4
.L_119:
        /*0048*/ 	.byte	0x04, 0x17
        /*004a*/ 	.short	(.L_121 - .L_120)
.L_120:
        /*004c*/ 	.word	0x00000000
        /*0050*/ 	.short	0x0003
        /*0052*/ 	.short	0x0018
        /*0054*/ 	.byte	0x00, 0xf0, 0x11, 0x00


	//----- nvinfo : EIATTR_KPARAM_INFO
	.align		4
.L_121:
        /*0058*/ 	.byte	0x04, 0x17
        /*005a*/ 	.short	(.L_123 - .L_122)
.L_122:
        /*005c*/ 	.word	0x00000000
        /*0060*/ 	.short	0x0002
        /*0062*/ 	.short	0x0010
        /*0064*/ 	.byte	0x00, 0xf0, 0x21, 0x00


	//----- nvinfo : EIATTR_KPARAM_INFO
	.align		4
.L_123:
        /*0068*/ 	.byte	0x04, 0x17
        /*006a*/ 	.short	(.L_125 - .L_124)
.L_124:
        /*006c*/ 	.word	0x00000000
        /*0070*/ 	.short	0x0001
        /*0072*/ 	.short	0x0008
        /*0074*/ 	.byte	0x00, 0xf0, 0x21, 0x00


	//----- nvinfo : EIATTR_KPARAM_INFO
	.align		4
.L_125:
        /*0078*/ 	.byte	0x04, 0x17
        /*007a*/ 	.short	(.L_127 - .L_126)
.L_126:
        /*007c*/ 	.word	0x00000000
        /*0080*/ 	.short	0x0000
        /*0082*/ 	.short	0x0000
        /*0084*/ 	.byte	0x00, 0xf0, 0x21, 0x00


	//----- nvinfo : EIATTR_SPARSE_MMA_MASK
	.align		4
.L_127:
        /*0088*/ 	.byte	0x03, 0x50
        /*008a*/ 	.short	0x0000


	//----- nvinfo : EIATTR_MAXREG_COUNT
	.align		4
        /*008c*/ 	.byte	0x03, 0x1b
        /*008e*/ 	.short	0x00ff


	//----- nvinfo : EIATTR_MERCURY_ISA_VERSION
	.align		4
        /*0090*/ 	.byte	0x03, 0x5f
        /*0092*/ 	.short	0x0101


	//----- nvinfo : EIATTR_VRC_CTA_INIT_COUNT
	.align		4
        /*0094*/ 	.byte	0x02, 0x4a
	.zero		1
	.zero		1


	//----- nvinfo : EIATTR_EXIT_INSTR_OFFSETS
	.align		4
        /*0098*/ 	.byte	0x04, 0x1c
        /*009a*/ 	.short	(.L_129 - .L_128)


	//   ....[0]....
.L_128:
        /*009c*/ 	.word	0x00000070


	//   ....[1]....
        /*00a0*/ 	.word	0x000000a0


	//   ....[2]....
        /*00a4*/ 	.word	0x00000590


	//   ....[3]....
        /*00a8*/ 	.word	0x00000760


	//----- nvinfo : EIATTR_CRS_STACK_SIZE
	.align		4
.L_129:
        /*00ac*/ 	.byte	0x04, 0x1e
        /*00ae*/ 	.short	(.L_131 - .L_130)
.L_130:
        /*00b0*/ 	.word	0x00000000


	//----- nvinfo : EIATTR_CBANK_PARAM_SIZE
	.align		4
.L_131:
        /*00b4*/ 	.byte	0x03, 0x19
        /*00b6*/ 	.short	0x002c


	//----- nvinfo : EIATTR_PARAM_CBANK
	.align		4
        /*00b8*/ 	.byte	0x04, 0x0a
        /*00ba*/ 	.short	(.L_133 - .L_132)
	.align		4
.L_132:
        /*00bc*/ 	.word	index@(.nv.constant0._Z16advectVelocity_kP6float2PfS1_iiifi)
        /*00c0*/ 	.short	0x0380
        /*00c2*/ 	.short	0x002c


	//----- nvinfo : EIATTR_SW_WAR
	.align		4
.L_133:
        /*00c4*/ 	.byte	0x04, 0x36
        /*00c6*/ 	.short	(.L_135 - .L_134)
.L_134:
        /*00c8*/ 	.word	0x00000008


	//----- nvinfo : EIATTR_BINDLESS_TEXTURE_BANK
	.align		4
.L_135:
        /*00cc*/ 	.byte	0x02, 0x15
	.zero		1
	.zero		1


	//----- nvinfo : EIATTR_BINDLESS_SURFACE_BANK
	.align		4
        /*00d0*/ 	.byte	0x02, 0x16
	.zero		1
	.zero		1


//--------------------- .nv.info._Z11addForces_kP6float2iiiiffim --------------------------
	.section	.nv.info._Z11addForces_kP6float2iiiiffim,"",@"SHT_CUDA_INFO"
	.sectionflags	@""
	.align	4


	//----- nvinfo : EIATTR_CUDA_API_VERSION
	.align		4
        /*0000*/ 	.byte	0x04, 0x37
        /*0002*/ 	.short	(.L_137 - .L_136)
.L_136:
        /*0004*/ 	.word	0x00000082


	//----- nvinfo : EIATTR_KPARAM_INFO
	.align		4
.L_137:
        /*0008*/ 	.byte	0x04, 0x17
        /*000a*/ 	.short	(.L_139 - .L_138)
.L_138:
        /*000c*/ 	.word	0x00000000
        /*0010*/ 	.short	0x0008
        /*0012*/ 	.short	0x0028
        /*0014*/ 	.byte	0x00, 0xf0, 0x21, 0x00


	//----- nvinfo : EIATTR_KPARAM_INFO
	.align		4
.L_139:
        /*0018*/ 	.byte	0x04, 0x17
        /*001a*/ 	.short	(.L_141 - .L_140)
.L_140:
        /*001c*/ 	.word	0x00000000
        /*0020*/ 	.short	0x0007
        /*0022*/ 	.short	0x0020
        /*0024*/ 	.byte	0x00, 0xf0, 0x11, 0x00


	//----- nvinfo : EIATTR_KPARAM_INFO
	.align		4
.L_141:
        /*0028*/ 	.byte	0x04, 0x17
        /*002a*/ 	.short	(.L_143 - .L_142)
.L_142:
        /*002c*/ 	.word	0x00000000
        /*0030*/ 	.short	0x0006
        /*0032*/ 	.short	0x001c
        /*0034*/ 	.byte	0x00, 0xf0, 0x11, 0x00


	//----- nvinfo : EIATTR_KPARAM_INFO
	.align		4
.L_143:
        /*0038*/ 	.byte	0x04, 0x17
        /*003a*/ 	.short	(.L_145 - .L_144)
.L_144:
        /*003c*/ 	.word	0x00000000
        /*0040*/ 	.short	0x0005
        /*0042*/ 	.short	0x0018
        /*0044*/ 	.byte	0x00, 0xf0, 0x11, 0x00


	//----- nvinfo : EIATTR_KPARAM_INFO
	.align		4
.L_145:
        /*0048*/ 	.byte	0x04, 0x17
        /*004a*/ 	.short	(.L_147 - .L_146)
.L_146:
        /*004c*/ 	.word	0x00000000
        /*0050*/ 	.short	0x0004
        /*0052*/ 	.short	0x0014
        /*0054*/ 	.byte	0x00, 0xf0, 0x11, 0x00


	//----- nvinfo : EIATTR_KPARAM_INFO
	.align		4
.L_147:
        /*0058*/ 	.byte	0x04, 0x17
        /*005a*/ 	.short	(.L_149 - .L_148)
.L_148:
        /*005c*/ 	.word	0x00000000
        /*0060*/ 	.short	0x0003
        /*0062*/ 	.short	0x0010
        /*0064*/ 	.byte	0x00, 0xf0, 0x11, 0x00


	//----- nvinfo : EIATTR_KPARAM_INFO
	.align		4
.L_149:
        /*0068*/ 	.byte	0x04, 0x17
        /*006a*/ 	.short	(.L_151 - .L_150)
.L_150:
        /*006c*/ 	.word	0x00000000
        /*0070*/ 	.short	0x0002
        /*0072*/ 	.short	0x000c
        /*0074*/ 	.byte	0x00, 0xf0, 0x11, 0x00


	//----- nvinfo : EIATTR_KPARAM_INFO
	.align		4
.L_151:
        /*0078*/ 	.byte	0x04, 0x17
        /*007a*/ 	.short	(.L_153 - .L_152)
.L_152:
        /*007c*/ 	.word	0x00000000
        /*0080*/ 	.short	0x0001
        /*0082*/ 	.short	0x0008
        /*0084*/ 	.byte	0x00, 0xf0, 0x11, 0x00


	//----- nvinfo : EIATTR_KPARAM_INFO
	.align		4
.L_153:
        /*0088*/ 	.byte	0x04, 0x17
        /*008a*/ 	.short	(.L_155 - .L_154)
.L_154:
        /*008c*/ 	.word	0x00000000
        /*0090*/ 	.short	0x0000
        /*0092*/ 	.short	0x0000
        /*0094*/ 	.byte	0x00, 0xf0, 0x21, 0x00


	//----- nvinfo : EIATTR_SPARSE_MMA_MASK
	.align		4
.L_155:
        /*0098*/ 	.byte	0x03, 0x50
        /*009a*/ 	.short	0x0000


	//----- nvinfo : EIATTR_MAXREG_COUNT
	.align		4
        /*009c*/ 	.byte	0x03, 0x1b
        /*009e*/ 	.short	0x00ff


	//----- nvinfo : EIATTR_MERCURY_ISA_VERSION
	.align		4
        /*00a0*/ 	.byte	0x03, 0x5f
        /*00a2*/ 	.short	0x0101


	//----- nvinfo : EIATTR_VRC_CTA_INIT_COUNT
	.align		4
        /*00a4*/ 	.byte	0x02, 0x4a
	.zero		1
	.zero		1


	//----- nvinfo : EIATTR_EXIT_INSTR_OFFSETS
	.align		4
        /*00a8*/ 	.byte	0x04, 0x1c
        /*00aa*/ 	.short	(.L_157 - .L_156)


	//   ....[0]....
.L_156:
        /*00ac*/ 	.word	0x00000310


	//----- nvinfo : EIATTR_CRS_STACK_SIZE
	.align		4
.L_157:
        /*00b0*/ 	.byte	0x04, 0x1e
        /*00b2*/ 	.short	(.L_159 - .L_158)
.L_158:
        /*00b4*/ 	.word	0x00000000


	//----- nvinfo : EIATTR_CBANK_PARAM_SIZE
	.align		4
.L_159:
        /*00b8*/ 	.byte	0x03, 0x19
        /*00ba*/ 	.short	0x0030


	//----- nvinfo : EIATTR_PARAM_CBANK
	.align		4
        /*00bc*/ 	.byte	0x04, 0x0a
        /*00be*/ 	.short	(.L_161 - .L_160)
	.align		4
.L_160:
        /*00c0*/ 	.word	index@(.nv.constant0._Z11addForces_kP6float2iiiiffim)
        /*00c4*/ 	.short	0x0380
        /*00c6*/ 	.short	0x0030


	//----- nvinfo : EIATTR_SW_WAR
	.align		4
.L_161:
        /*00c8*/ 	.byte	0x04, 0x36
        /*00ca*/ 	.short	(.L_163 - .L_162)
.L_162:
        /*00cc*/ 	.word	0x00000008
.L_163:


//--------------------- .nv.callgraph             --------------------------
	.section	.nv.callgraph,"",@"SHT_CUDA_CALLGRAPH"
	.align	4
	.sectionentsize	8
	.align		4
        /*0000*/ 	.word	0x00000000
	.align		4
        /*0004*/ 	.word	0xffffffff
	.align		4
        /*0008*/ 	.word	0x00000000
	.align		4
        /*000c*/ 	.word	0xfffffffe
	.align		4
        /*0010*/ 	.word	0x00000000
	.align		4
        /*0014*/ 	.word	0xfffffffd
	.align		4
        /*0018*/ 	.word	0x00000000
	.align		4
        /*001c*/ 	.word	0xfffffffc


//--------------------- .nv.constant0._Z16advectVelocity_kP6float2PfS1_iiifi --------------------------
	.section	.nv.constant0._Z16advectVelocity_kP6float2PfS1_iiifi,"a",@progbits
	.sectionflags	@""
	.align	4
.nv.constant0._Z16advectVelocity_kP6float2PfS1_iiifi:
	.zero		944
	.align		4
        /*03b0*/ 	.word	[20@lo(0x0)=texref]


//--------------------- .text._Z17advectParticles_kP6float2S0_iifim --------------------------
	.section	.text._Z17advectParticles_kP6float2S0_iifim,"ax",@progbits
	.align	128
.text._Z17advectParticles_kP6float2S0_iifim:
        .type           _Z17advectParticles_kP6float2S0_iifim,@function
        .size           _Z17advectParticles_kP6float2S0_iifim,(.L_x_47 - _Z17advectParticles_kP6float2S0_iifim)
        .other          _Z17advectParticles_kP6float2S0_iifim,@"STO_CUDA_ENTRY STV_DEFAULT"
_Z17advectParticles_kP6float2S0_iifim:
[----:B------:R-:W0:Y:S01]  /*0000*/  LDC R1, c[0x0][0x37c] ;  /* 0x0000df00ff017b82 */ /* 0x000e220000000800 */
[----:B------:R-:W1:Y:S07]  /*0010*/  S2R R3, SR_TID.X ;  /* 0x0000000000037919 */ /* 0x000e6e0000002100 */
[----:B------:R-:W1:Y:S01]  /*0020*/  S2UR UR4, SR_CTAID.X ;  /* 0x00000000000479c3 */ /* 0x000e620000002500 */
[----:B------:R-:W2:Y:S01]  /*0030*/  LDCU UR5, c[0x0][0x390] ;  /* 0x00007200ff0577ac */ /* 0x000ea20008000800 */
[----:B0-----:R-:W-:-:S06]  /*0040*/  IADD3 R1, PT, PT, R1, -0x8, RZ ;  /* 0xfffffff801017810 */ /* 0x001fcc0007ffe0ff */
[----:B------:R-:W1:Y:S02]  /*0050*/  LDC R12, c[0x0][0x360] ;  /* 0x0000d800ff0c7b82 */ /* 0x000e640000000800 */
[----:B-1----:R-:W-:-:S05]  /*0060*/  IMAD R12, R12, UR4, R3 ;  /* 0x000000040c0c7c24 */ /* 0x002fca000f8e0203 */
[----:B--2---:R-:W-:-:S13]  /*0070*/  ISETP.GE.AND P0, PT, R12, UR5, PT ;  /* 0x000000050c007c0c */ /* 0x004fda000bf06270 */
[----:B------:R-:W-:Y:S05]  /*0080*/  @P0 EXIT ;  /* 0x000000000000094d */ /* 0x000fea0003800000 */
[----:B------:R-:W0:Y:S02]  /*0090*/  LDCU UR5, c[0x0][0x39c] ;  /* 0x00007380ff0577ac */ /* 0x000e240008000800 */
[----:B0-----:R-:W-:-:S13]  /*00a0*/  ISETP.LT.AND P0, PT, RZ, UR5, PT ;  /* 0x00000005ff007c0c */ /* 0x001fda000bf01270 */
[----:B------:R-:W-:Y:S05]  /*00b0*/  @!P0 EXIT ;  /* 0x000000000000894d */ /* 0x000fea0003800000 */
[----:B------:R-:W0:Y:S01]  /*00c0*/  S2R R13, SR_CTAID.Y ;  /* 0x00000000000d7919 */ /* 0x000e220000002600 */
[----:B------:R-:W1:Y:S01]  /*00d0*/  LDCU UR4, c[0x0][0x364] ;  /* 0x00006c80ff0477ac */ /* 0x000e620008000800 */
[----:B------:R-:W2:Y:S01]  /*00e0*/  LDC.64 R8, c[0x0][0x380] ;  /* 0x0000e000ff087b82 */ /* 0x000ea20000000a00 */
[----:B------:R-:W3:Y:S01]  /*00f0*/  S2R R0, SR_TID.Y ;  /* 0x0000000000007919 */ /* 0x000ee20000002200 */
[----:B------:R-:W4:Y:S01]  /*0100*/  LDCU.64 UR6, c[0x0][0x358] ;  /* 0x00006b00ff0677ac */ /* 0x000f220008000a00 */
[----:B------:R-:W0:Y:S01]  /*0110*/  LDCU UR14, c[0x0][0x39c] ;  /* 0x00007380ff0e77ac */ /* 0x000e220008000800 */
[----:B------:R-:W0:Y:S01]  /*0120*/  LDCU UR15, c[0x0][0x390] ;  /* 0x00007200ff0f77ac */ /* 0x000e220008000800 */
[----:B------:R-:W0:Y:S01]  /*0130*/  LDCU UR8, c[0x0][0x394] ;  /* 0x00007280ff0877ac */ /* 0x000e220008000800 */
[----:B-1----:R-:W-:Y:S01]  /*0140*/  UIMAD UR4, UR4, UR5, URZ ;  /* 0x00000005040472a4 */ /* 0x002fe2000f8e02ff */
[----:B------:R-:W1:Y:S01]  /*0150*/  LDCU UR9, c[0x0][0x398] ;  /* 0x00007300ff0977ac */ /* 0x000e620008000800 */
[----:B------:R-:W1:Y:S01]  /*0160*/  LDCU.64 UR10, c[0x0][0x3a0] ;  /* 0x00007400ff0a77ac */ /* 0x000e620008000a00 */
[----:B------:R-:W1:Y:S03]  /*0170*/  LDCU.64 UR12, c[0x0][0x388] ;  /* 0x00007100ff0c77ac */ /* 0x000e660008000a00 */
[----:B0-----:R-:W-:Y:S01]  /*0180*/  IMAD R13, R13, UR4, RZ ;  /* 0x000000040d0d7c24 */ /* 0x001fe2000f8e02ff */
[----:B------:R-:W-:-:S03]  /*0190*/  UMOV UR4, URZ ;  /* 0x000000ff00047c82 */ /* 0x000fc60008000000 */
[----:B---34-:R-:W-:-:S07]  /*01a0*/  IMAD R13, R0, UR5, R13 ;  /* 0x00000005000d7c24 */ /* 0x018fce000f8e020d */
.L_x_2:
[----:B0-----:R-:W-:Y:S01]  /*01b0*/  IADD3 R11, PT, PT, R13, UR4, RZ ;  /* 0x000000040d0b7c10 */ /* 0x001fe2000fffe0ff */
[----:B------:R-:W-:Y:S01]  /*01c0*/  UIADD3 UR4, UPT, UPT, UR4, 0x1, URZ ;  /* 0x0000000104047890 */ /* 0x000fe2000fffe0ff */
[----:B------:R-:W-:Y:S02]  /*01d0*/  BSSY.RECONVERGENT B0, `(.L_x_0) ;  /* 0x0000028000007945 */ /* 0x000fe40003800200 */
[----:B------:R-:W-:Y:S01]  /*01e0*/  ISETP.GE.AND P0, PT, R11, UR8, PT ;  /* 0x000000080b007c0c */ /* 0x000fe2000bf06270 */
[----:B------:R-:W-:-:S12]  /*01f0*/  UISETP.NE.AND UP0, UPT, UR4, UR14, UPT ;  /* 0x0000000e0400728c */ /* 0x000fd8000bf05270 */
[----:B------:R-:W-:Y:S05]  /*0200*/  @P0 BRA `(.L_x_1) ;  /* 0x0000000000900947 */ /* 0x000fea0003800000 */
[----:B------:R-:W-:-:S04]  /*0210*/  IMAD R11, R11, UR15, R12 ;  /* 0x0000000f0b0b7c24 */ /* 0x000fc8000f8e020c */
[----:B--2---:R-:W-:-:S05]  /*0220*/  IMAD.WIDE R10, R11, 0x8, R8 ;  /* 0x000000080b0a7825 */ /* 0x004fca00078e0208 */
[----:B------:R-:W2:Y:S01]  /*0230*/  LDG.E.64 R6, desc[UR6][R10.64] ;  /* 0x000000060a067981 */ /* 0x000ea2000c1e1b00 */
[----:B------:R-:W-:Y:S02]  /*0240*/  I2FP.F32.S32 R3, UR15 ;  /* 0x0000000f00037c45 */ /* 0x000fe40008201400 */
[----:B------:R-:W-:-:S03]  /*0250*/  I2FP.F32.S32 R0, UR8 ;  /* 0x0000000800007c45 */ /* 0x000fc60008201400 */
[----:B--2---:R-:W-:Y:S02]  /*0260*/  FMUL R4, R6, R3 ;  /* 0x0000000306047220 */ /* 0x004fe40000400000 */
[----:B------:R-:W-:Y:S02]  /*0270*/  FMUL R0, R7, R0 ;  /* 0x0000000007007220 */ /* 0x000fe40000400000 */
[----:B------:R-:W0:Y:S08]  /*0280*/  F2I.TRUNC.NTZ R2, R4 ;  /* 0x0000000400027305 */ /* 0x000e30000020f100 */
[----:B------:R-:W2:Y:S01]  /*0290*/  F2I.TRUNC.NTZ R5, R0 ;  /* 0x0000000000057305 */ /* 0x000ea2000020f100 */
[----:B0-----:R-:W-:Y:S01]  /*02a0*/  IMAD.WIDE R2, R2, 0x8, RZ ;  /* 0x0000000802027825 */ /* 0x001fe200078e02ff */
[----:B--2---:R-:W-:-:S03]  /*02b0*/  SHF.R.S32.HI R14, RZ, 0x1f, R5 ;  /* 0x0000001fff0e7819 */ /* 0x004fc60000011405 */
[----:B-1----:R-:W-:-:S04]  /*02c0*/  IMAD.WIDE.U32 R2, R5, UR10, R2 ;  /* 0x0000000a05027c25 */ /* 0x002fc8000f8e0002 */
[----:B------:R-:W-:Y:S01]  /*02d0*/  IMAD R14, R14, UR10, RZ ;  /* 0x0000000a0e0e7c24 */ /* 0x000fe2000f8e02ff */
[----:B------:R-:W-:-:S03]  /*02e0*/  IADD3 R2, P0, PT, R2, UR12, RZ ;  /* 0x0000000c02027c10 */ /* 0x000fc6000ff1e0ff */
[----:B------:R-:W-:-:S05]  /*02f0*/  IMAD R5, R5, UR11, R14 ;  /* 0x0000000b05057c24 */ /* 0x000fca000f8e020e */
[----:B------:R-:W-:-:S06]  /*0300*/  IADD3.X R3, PT, PT, R3, UR13, R5, P0, !PT ;  /* 0x0000000d03037c10 */ /* 0x000fcc00087fe405 */
[----:B------:R-:W2:Y:S04]  /*0310*/  LDG.E.64 R2, desc[UR6][R2.64] ;  /* 0x0000000602027981 */ /* 0x000ea8000c1e1b00 */
[----:B--2---:R0:W-:Y:S04]  /*0320*/  STL.64 [R1], R2 ;  /* 0x0000000201007387 */ /* 0x0041e80000100a00 */
[----:B------:R-:W2:Y:S02]  /*0330*/  LDL.64 R4, [R1] ;  /* 0x0000000001047983 */ /* 0x000ea40000100a00 */
[----:B--2---:R-:W-:Y:S01]  /*0340*/  FFMA R4, R4, UR9, R6 ;  /* 0x0000000904047c23 */ /* 0x004fe20008000006 */
[----:B------:R-:W-:-:S03]  /*0350*/  FFMA R6, R5, UR9, R7 ;  /* 0x0000000905067c23 */ /* 0x000fc60008000007 */
[----:B------:R-:W1:Y:S08]  /*0360*/  F2I.TRUNC.NTZ R0, R4 ;  /* 0x0000000400007305 */ /* 0x000e70000020f100 */
[----:B------:R-:W2:Y:S01]  /*0370*/  F2I.TRUNC.NTZ R7, R6 ;  /* 0x0000000600077305 */ /* 0x000ea2000020f100 */
[----:B-1----:R-:W-:-:S05]  /*0380*/  I2FP.F32.S32 R5, R0 ;  /* 0x0000000000057245 */ /* 0x002fca0000201400 */
[----:B------:R-:W-:Y:S01]  /*0390*/  FADD R5, R4, -R5 ;  /* 0x8000000504057221 */ /* 0x000fe20000000000 */
[----:B--2---:R-:W-:-:S03]  /*03a0*/  I2FP.F32.S32 R7, R7 ;  /* 0x0000000700077245 */ /* 0x004fc60000201400 */
[----:B------:R-:W-:Y:S02]  /*03b0*/  FADD R5, R5, 1 ;  /* 0x3f80000005057421 */ /* 0x000fe40000000000 */
[----:B------:R-:W-:Y:S02]  /*03c0*/  FADD R7, R6, -R7 ;  /* 0x8000000706077221 */ /* 0x000fe40000000000 */
[----:B------:R-:W1:Y:S02]  /*03d0*/  F2I.TRUNC.NTZ R0, R5 ;  /* 0x0000000500007305 */ /* 0x000e64000020f100 */
[----:B------:R-:W-:-:S06]  /*03e0*/  FADD R7, R7, 1 ;  /* 0x3f80000007077421 */ /* 0x000fcc0000000000 */
[----:B0-----:R-:W0:Y:S01]  /*03f0*/  F2I.TRUNC.NTZ R2, R7 ;  /* 0x0000000700027305 */ /* 0x001e22000020f100 */
[----:B-1----:R-:W-:Y:S02]  /*0400*/  I2FP.F32.S32 R0, R0 ;  /* 0x0000000000007245 */ /* 0x002fe40000201400 */
[----:B0-----:R-:W-:-:S03]  /*0410*/  I2FP.F32.S32 R4, R2 ;  /* 0x0000000200047245 */ /* 0x001fc60000201400 */
[----:B------:R-:W-:Y:S02]  /*0420*/  FADD R2, R5, -R0 ;  /* 0x8000000005027221 */ /* 0x000fe40000000000 */
[----:B------:R-:W-:-:S05]  /*0430*/  FADD R3, R7, -R4 ;  /* 0x8000000407037221 */ /* 0x000fca0000000000 */
[----:B------:R0:W-:Y:S02]  /*0440*/  STG.E.64 desc[UR6][R10.64], R2 ;  /* 0x000000020a007986 */ /* 0x0001e4000c101b06 */
.L_x_1:
[----:B-1----:R-:W-:Y:S05]  /*0450*/  BSYNC.RECONVERGENT B0 ;  /* 0x0000000000007941 */ /* 0x002fea0003800200 */
.L_x_0:
[----:B------:R-:W-:Y:S05]  /*0460*/  BRA.U UP0, `(.L_x_2) ;  /* 0xfffffffd00507547 */ /* 0x000fea000b83ffff */
[----:B------:R-:W-:Y:S05]  /*0470*/  EXIT ;  /* 0x000000000000794d */ /* 0x000fea0003800000 */
.L_x_3:
[----:B------:R-:W-:-:S00]  /*0480*/  BRA `(.L_x_3) ;  /* 0xfffffffc00fc7947 */ /* 0x000fc0000383ffff */
[----:B------:R-:W-:-:S00]  /*0490*/  NOP ;  /* 0x0000000000007918 */ /* 0x000fc00000000000 */
        /* <DEDUP_REMOVED lines=14> */
.L_x_47:


//--------------------- .text._Z16updateVelocity_kP6float2PfS1_iiiim --------------------------
	.section	.text._Z16updateVelocity_kP6float2PfS1_iiiim,"ax",@progbits
	.align	128
.text._Z16updateVelocity_kP6float2PfS1_iiiim:
        .type           _Z16updateVelocity_kP6float2PfS1_iiiim,@function
        .size           _Z16updateVelocity_kP6float2PfS1_iiiim,(.L_x_48 - _Z16updateVelocity_kP6float2PfS1_iiiim)
        .other          _Z16updateVelocity_kP6float2PfS1_iiiim,@"STO_CUDA_ENTRY STV_DEFAULT"
_Z16updateVelocity_kP6float2PfS1_iiiim:
[----:B------:R-:W-:Y:S01]  /*0000*/  LDC R1, c[0x0][0x37c] ;  /* 0x0000df00ff017b82 */ /* 0x000fe20000000800 */
[----:B------:R-:W0:Y:S07]  /*0010*/  S2R R0, SR_TID.X ;  /* 0x0000000000007919 */ /* 0x000e2e0000002100 */
[----:B------:R-:W0:Y:S01]  /*0020*/  S2UR UR4, SR_CTAID.X ;  /* 0x00000000000479c3 */ /* 0x000e220000002500 */
[----:B------:R-:W1:Y:S07]  /*0030*/  LDCU UR5, c[0x0][0x398] ;  /* 0x00007300ff0577ac */ /* 0x000e6e0008000800 */
[----:B------:R-:W0:Y:S02]  /*0040*/  LDC R3, c[0x0][0x360] ;  /* 0x0000d800ff037b82 */ /* 0x000e240000000800 */
[----:B0-----:R-:W-:-:S05]  /*0050*/  IMAD R3, R3, UR4, R0 ;  /* 0x0000000403037c24 */ /* 0x001fca000f8e0200 */
[----:B-1----:R-:W-:-:S13]  /*0060*/  ISETP.GE.AND P0, PT, R3, UR5, PT ;  /* 0x0000000503007c0c */ /* 0x002fda000bf06270 */
        /* <DEDUP_REMOVED lines=9> */
[----:B------:R-:W0:Y:S05]  /*0100*/  LDCU.64 UR8, c[0x0][0x3a0] ;  /* 0x00007400ff0877ac */ /* 0x000e2a0008000a00 */
[----:B------:R-:W2:Y:S01]  /*0110*/  LDC.64 R6, c[0x0][0x388] ;  /* 0x0000e200ff067b82 */ /* 0x000ea20000000a00 */
[----:B------:R-:W0:Y:S01]  /*0120*/  LDCU.64 UR14, c[0x0][0x398] ;  /* 0x00007300ff0e77ac */ /* 0x000e220008000a00 */
[----:B------:R-:W0:Y:S01]  /*0130*/  LDCU.64 UR10, c[0x0][0x3a8] ;  /* 0x00007500ff0a77ac */ /* 0x000e220008000a00 */
[----:B-1----:R-:W-:Y:S01]  /*0140*/  UIMAD UR4, UR4, UR5, URZ ;  /* 0x00000005040472a4 */ /* 0x002fe2000f8e02ff */
[----:B------:R-:W1:Y:S05]  /*0150*/  LDCU.64 UR12, c[0x0][0x380] ;  /* 0x00007000ff0c77ac */ /* 0x000e6a0008000a00 */
[----:B0-----:R-:W-:Y:S01]  /*0160*/  IMAD R8, R8, UR4, RZ ;  /* 0x0000000408087c24 */ /* 0x001fe2000f8e02ff */
[----:B------:R-:W-:-:S03]  /*0170*/  UMOV UR4, URZ ;  /* 0x000000ff00047c82 */ /* 0x000fc60008000000 */
[----:B---34-:R-:W-:-:S07]  /*0180*/  IMAD R8, R9, UR5, R8 ;  /* 0x0000000509087c24 */ /* 0x018fce000f8e0208 */
.L_x_8:
[----:B0-----:R-:W-:Y:S01]  /*0190*/  VIADD R10, R8, UR4 ;  /* 0x00000004080a7c36 */ /* 0x001fe20008000000 */
[----:B------:R-:W-:Y:S01]  /*01a0*/  UIADD3 UR4, UPT, UPT, UR4, 0x1, URZ ;  /* 0x0000000104047890 */ /* 0x000fe2000fffe0ff */
[----:B------:R-:W-:Y:S03]  /*01b0*/  BSSY.RECONVERGENT B0, `(.L_x_4) ;  /* 0x0000020000007945 */ /* 0x000fe60003800200 */
[----:B------:R-:W-:Y:S01]  /*01c0*/  ISETP.GE.AND P0, PT, R10, UR8, PT ;  /* 0x000000080a007c0c */ /* 0x000fe2000bf06270 */
[----:B------:R-:W-:-:S12]  /*01d0*/  UISETP.NE.AND UP0, UPT, UR4, UR9, UPT ;  /* 0x000000090400728c */ /* 0x000fd8000bf05270 */
[----:B------:R-:W-:Y:S05]  /*01e0*/  @P0 BRA `(.L_x_5) ;  /* 0x0000000000700947 */ /* 0x000fea0003800000 */
[----:B------:R-:W-:-:S04]  /*01f0*/  IMAD R11, R10, UR15, R3 ;  /* 0x0000000f0a0b7c24 */ /* 0x000fc8000f8e0203 */
[----:B--2---:R-:W-:-:S05]  /*0200*/  IMAD.WIDE R12, R11, 0x4, R4 ;  /* 0x000000040b0c7825 */ /* 0x004fca00078e0204 */
[----:B------:R0:W5:Y:S01]  /*0210*/  LDG.E R9, desc[UR6][R12.64] ;  /* 0x000000060c097981 */ /* 0x000162000c1e1900 */
[----:B------:R-:W-:-:S06]  /*0220*/  UIMAD UR5, UR14, UR8, URZ ;  /* 0x000000080e0572a4 */ /* 0x000fcc000f8e02ff */
[----:B------:R-:W-:-:S05]  /*0230*/  I2FP.F32.S32 R0, UR5 ;  /* 0x0000000500007c45 */ /* 0x000fca0008201400 */
[----:B------:R-:W-:-:S05]  /*0240*/  VIADD R2, R0, 0x1800000 ;  /* 0x0180000000027836 */ /* 0x000fca0000000000 */
[----:B------:R-:W-:-:S04]  /*0250*/  LOP3.LUT R2, R2, 0x7f800000, RZ, 0xc0, !PT ;  /* 0x7f80000002027812 */ /* 0x000fc800078ec0ff */
[----:B------:R-:W-:-:S13]  /*0260*/  ISETP.GT.U32.AND P0, PT, R2, 0x1ffffff, PT ;  /* 0x01ffffff0200780c */ /* 0x000fda0003f04070 */
[----:B0-----:R-:W-:Y:S05]  /*0270*/  @P0 BRA `(.L_x_6) ;  /* 0x00000000000c0947 */ /* 0x001fea0003800000 */
[----:B------:R-:W-:-:S07]  /*0280*/  MOV R12, 0x2a0 ;  /* 0x000002a0000c7802 */ /* 0x000fce0000000f00 */
[----:B-1---5:R-:W-:Y:S05]  /*0290*/  CALL.REL.NOINC `($__internal_0_$__cuda_sm20_rcp_rn_f32_slowpath) ;  /* 0x0000000000507944 */ /* 0x022fea0003c00000 */
[----:B------:R-:W-:Y:S05]  /*02a0*/  BRA `(.L_x_7) ;  /* 0x0000000000107947 */ /* 0x000fea0003800000 */
.L_x_6:
[----:B------:R-:W0:Y:S02]  /*02b0*/  MUFU.RCP R13, R0 ;  /* 0x00000000000d7308 */ /* 0x000e240000001000 */
[----:B0-----:R-:W-:-:S04]  /*02c0*/  FFMA R2, R0, R13, -1 ;  /* 0xbf80000000027423 */ /* 0x001fc8000000000d */
[----:B------:R-:W-:-:S04]  /*02d0*/  FADD.FTZ R2, -R2, -RZ ;  /* 0x800000ff02027221 */ /* 0x000fc80000010100 */
[----:B------:R-:W-:-:S07]  /*02e0*/  FFMA R2, R13, R2, R13 ;  /* 0x000000020d027223 */ /* 0x000fce000000000d */
.L_x_7:
[----:B------:R-:W-:-:S06]  /*02f0*/  IMAD.WIDE R14, R11, 0x4, R6 ;  /* 0x000000040b0e7825 */ /* 0x000fcc00078e0206 */
[----:B------:R-:W2:Y:S01]  /*0300*/  LDG.E R15, desc[UR6][R14.64] ;  /* 0x000000060e0f7981 */ /* 0x000ea2000c1e1900 */
[----:B------:R-:W-:Y:S01]  /*0310*/  IMAD.WIDE R12, R3, 0x8, RZ ;  /* 0x00000008030c7825 */ /* 0x000fe200078e02ff */
[----:B------:R-:W-:-:S03]  /*0320*/  SHF.R.S32.HI R0, RZ, 0x1f, R10 ;  /* 0x0000001fff007819 */ /* 0x000fc6000001140a */
[----:B-----5:R-:W-:Y:S02]  /*0330*/  FMUL R17, R9, R2 ;  /* 0x0000000209117220 */ /* 0x020fe40000400000 */
[----:B------:R-:W-:Y:S02]  /*0340*/  IMAD R11, R0, UR10, RZ ;  /* 0x0000000a000b7c24 */ /* 0x000fe4000f8e02ff */
[----:B------:R-:W-:-:S04]  /*0350*/  IMAD.WIDE.U32 R12, R10, UR10, R12 ;  /* 0x0000000a0a0c7c25 */ /* 0x000fc8000f8e000c */
[----:B------:R-:W-:Y:S01]  /*0360*/  IMAD R11, R10, UR11, R11 ;  /* 0x0000000b0a0b7c24 */ /* 0x000fe2000f8e020b */
[----:B-1----:R-:W-:-:S04]  /*0370*/  IADD3 R10, P0, PT, R12, UR12, RZ ;  /* 0x0000000c0c0a7c10 */ /* 0x002fc8000ff1e0ff */
[----:B------:R-:W-:Y:S01]  /*0380*/  IADD3.X R11, PT, PT, R13, UR13, R11, P0, !PT ;  /* 0x0000000d0d0b7c10 */ /* 0x000fe200087fe40b */
[----:B--2---:R-:W-:-:S05]  /*0390*/  FMUL R16, R15, R2 ;  /* 0x000000020f107220 */ /* 0x004fca0000400000 */
[----:B------:R0:W-:Y:S03]  /*03a0*/  STG.E.64 desc[UR6][R10.64], R16 ;  /* 0x000000100a007986 */ /* 0x0001e6000c101b06 */
.L_x_5:
[----:B-1----:R-:W-:Y:S05]  /*03b0*/  BSYNC.RECONVERGENT B0 ;  /* 0x0000000000007941 */ /* 0x002fea0003800200 */
.L_x_4:
[----:B------:R-:W-:Y:S05]  /*03c0*/  BRA.U UP0, `(.L_x_8) ;  /* 0xfffffffd00707547 */ /* 0x000fea000b83ffff */
[----:B------:R-:W-:Y:S05]  /*03d0*/  EXIT ;  /* 0x000000000000794d */ /* 0x000fea0003800000 */
        .weak           $__internal_0_$__cuda_sm20_rcp_rn_f32_slowpath
        .type           $__internal_0_$__cuda_sm20_rcp_rn_f32_slowpath,@function
        .size           $__internal_0_$__cuda_sm20_rcp_rn_f32_slowpath,(.L_x_48 - $__internal_0_$__cuda_sm20_rcp_rn_f32_slowpath)
$__internal_0_$__cuda_sm20_rcp_rn_f32_slowpath:
[----:B------:R-:W-:Y:S01]  /*03e0*/  IMAD.SHL.U32 R2, R0, 0x2, RZ ;  /* 0x0000000200027824 */ /* 0x000fe200078e00ff */
[----:B------:R-:W-:Y:S04]  /*03f0*/  BSSY.RECONVERGENT B1, `(.L_x_9) ;  /* 0x0000030000017945 */ /* 0x000fe80003800200 */
[----:B------:R-:W-:-:S04]  /*0400*/  SHF.R.U32.HI R2, RZ, 0x18, R2 ;  /* 0x00000018ff027819 */ /* 0x000fc80000011602 */
[----:B------:R-:W-:-:S13]  /*0410*/  ISETP.NE.U32.AND P0, PT, R2, RZ, PT ;  /* 0x000000ff0200720c */ /* 0x000fda0003f05070 */
[----:B------:R-:W-:Y:S05]  /*0420*/  @P0 BRA `(.L_x_10) ;  /* 0x0000000000280947 */ /* 0x000fea0003800000 */
[----:B------:R-:W-:-:S04]  /*0430*/  SHF.L.U32 R2, R0, 0x1, RZ ;  /* 0x0000000100027819 */ /* 0x000fc800000006ff */
[----:B------:R-:W-:-:S13]  /*0440*/  ISETP.NE.AND P0, PT, R2, RZ, PT ;  /* 0x000000ff0200720c */ /* 0x000fda0003f05270 */
[----:B------:R-:W-:Y:S01]  /*0450*/  @P0 FFMA R14, R0, 1.84467440737095516160e+19, RZ ;  /* 0x5f800000000e0823 */ /* 0x000fe200000000ff */
[----:B------:R-:W-:Y:S08]  /*0460*/  @!P0 MUFU.RCP R13, R0 ;  /* 0x00000000000d8308 */ /* 0x000ff00000001000 */
[----:B------:R-:W0:Y:S02]  /*0470*/  @P0 MUFU.RCP R15, R14 ;  /* 0x0000000e000f0308 */ /* 0x000e240000001000 */
[----:B0-----:R-:W-:-:S04]  /*0480*/  @P0 FFMA R2, R14, R15, -1 ;  /* 0xbf8000000e020423 */ /* 0x001fc8000000000f */
[----:B------:R-:W-:-:S04]  /*0490*/  @P0 FADD.FTZ R2, -R2, -RZ ;  /* 0x800000ff02020221 */ /* 0x000fc80000010100 */
[----:B------:R-:W-:-:S04]  /*04a0*/  @P0 FFMA R2, R15, R2, R15 ;  /* 0x000000020f020223 */ /* 0x000fc8000000000f */
[----:B------:R-:W-:Y:S01]  /*04b0*/  @P0 FFMA R13, R2, 1.84467440737095516160e+19, RZ ;  /* 0x5f800000020d0823 */ /* 0x000fe200000000ff */
[----:B------:R-:W-:Y:S06]  /*04c0*/  BRA `(.L_x_11) ;  /* 0x0000000000887947 */ /* 0x000fec0003800000 */
.L_x_10:
[----:B------:R-:W-:-:S05]  /*04d0*/  VIADD R13, R2, 0xffffff03 ;  /* 0xffffff03020d7836 */ /* 0x000fca0000000000 */
[----:B------:R-:W-:-:S13]  /*04e0*/  ISETP.GT.U32.AND P0, PT, R13, 0x1, PT ;  /* 0x000000010d00780c */ /* 0x000fda0003f04070 */
[----:B------:R-:W-:Y:S05]  /*04f0*/  @P0 BRA `(.L_x_12) ;  /* 0x0000000000780947 */ /* 0x000fea0003800000 */
[----:B------:R-:W-:Y:S01]  /*0500*/  LOP3.LUT R14, R0, 0x7fffff, RZ, 0xc0, !PT ;  /* 0x007fffff000e7812 */ /* 0x000fe200078ec0ff */
[----:B------:R-:W-:-:S03]  /*0510*/  IMAD.MOV.U32 R18, RZ, RZ, 0x3 ;  /* 0x00000003ff127424 */ /* 0x000fc600078e00ff */
[----:B------:R-:W-:Y:S02]  /*0520*/  LOP3.LUT R14, R14, 0x3f800000, RZ, 0xfc, !PT ;  /* 0x3f8000000e0e7812 */ /* 0x000fe400078efcff */
[----:B------:R-:W-:Y:S02]  /*0530*/  SHF.L.U32 R19, R18, R13, RZ ;  /* 0x0000000d12137219 */ /* 0x000fe400000006ff */
[----:B------:R-:W0:Y:S02]  /*0540*/  MUFU.RCP R15, R14 ;  /* 0x0000000e000f7308 */ /* 0x000e240000001000 */
[----:B0-----:R-:W-:-:S04]  /*0550*/  FFMA R16, R14, R15, -1 ;  /* 0xbf8000000e107423 */ /* 0x001fc8000000000f */
[----:B------:R-:W-:-:S04]  /*0560*/  FADD.FTZ R16, -R16, -RZ ;  /* 0x800000ff10107221 */ /* 0x000fc80000010100 */
[CCC-:B------:R-:W-:Y:S01]  /*0570*/  FFMA.RM R17, R15.reuse, R16.reuse, R15.reuse ;  /* 0x000000100f117223 */ /* 0x1c0fe2000000400f */
[----:B------:R-:W-:-:S04]  /*0580*/  FFMA.RP R16, R15, R16, R15 ;  /* 0x000000100f107223 */ /* 0x000fc8000000800f */
[C---:B------:R-:W-:Y:S02]  /*0590*/  LOP3.LUT R15, R17.reuse, 0x7fffff, RZ, 0xc0, !PT ;  /* 0x007fffff110f7812 */ /* 0x040fe400078ec0ff */
[----:B------:R-:W-:Y:S02]  /*05a0*/  FSETP.NEU.FTZ.AND P0, PT, R17, R16, PT ;  /* 0x000000101100720b */ /* 0x000fe40003f1d000 */
[----:B------:R-:W-:Y:S02]  /*05b0*/  LOP3.LUT R16, R15, 0x800000, RZ, 0xfc, !PT ;  /* 0x008000000f107812 */ /* 0x000fe400078efcff */
[----:B------:R-:W-:Y:S02]  /*05c0*/  SEL R15, RZ, 0xffffffff, !P0 ;  /* 0xffffffffff0f7807 */ /* 0x000fe40004000000 */
[----:B------:R-:W-:Y:S02]  /*05d0*/  LOP3.LUT R14, R19, R16, RZ, 0xc0, !PT ;  /* 0x00000010130e7212 */ /* 0x000fe400078ec0ff */
[----:B------:R-:W-:-:S02]  /*05e0*/  IADD3 R15, PT, PT, -R15, RZ, RZ ;  /* 0x000000ff0f0f7210 */ /* 0x000fc40007ffe1ff */
[-C--:B------:R-:W-:Y:S02]  /*05f0*/  SHF.R.U32.HI R14, RZ, R13.reuse, R14 ;  /* 0x0000000dff0e7219 */ /* 0x080fe4000001160e */
[----:B------:R-:W-:Y:S02]  /*0600*/  LOP3.LUT P1, RZ, R15, R13, R16, 0xf8, !PT ;  /* 0x0000000d0fff7212 */ /* 0x000fe4000782f810 */
[C---:B------:R-:W-:Y:S02]  /*0610*/  LOP3.LUT P0, RZ, R14.reuse, 0x1, RZ, 0xc0, !PT ;  /* 0x000000010eff7812 */ /* 0x040fe4000780c0ff */
[----:B------:R-:W-:-:S04]  /*0620*/  LOP3.LUT P2, RZ, R14, 0x2, RZ, 0xc0, !PT ;  /* 0x000000020eff7812 */ /* 0x000fc8000784c0ff */
[----:B------:R-:W-:Y:S02]  /*0630*/  PLOP3.LUT P0, PT, P0, P1, P2, 0xe0, 0x0 ;  /* 0x000000000000781c */ /* 0x000fe40000703c20 */
[----:B------:R-:W-:Y:S02]  /*0640*/  LOP3.LUT P1, RZ, R0, 0x7fffff, RZ, 0xc0, !PT ;  /* 0x007fffff00ff7812 */ /* 0x000fe4000782c0ff */
[----:B------:R-:W-:-:S05]  /*0650*/  SEL R13, RZ, 0x1, !P0 ;  /* 0x00000001ff0d7807 */ /* 0x000fca0004000000 */
[----:B------:R-:W-:-:S05]  /*0660*/  IMAD.MOV R13, RZ, RZ, -R13 ;  /* 0x000000ffff0d7224 */ /* 0x000fca00078e0a0d */
[----:B------:R-:W-:Y:S01]  /*0670*/  ISETP.GE.AND P0, PT, R13, RZ, PT ;  /* 0x000000ff0d00720c */ /* 0x000fe20003f06270 */
[----:B------:R-:W-:-:S05]  /*0680*/  VIADD R13, R2, 0xffffff04 ;  /* 0xffffff04020d7836 */ /* 0x000fca0000000000 */
[----:B------:R-:W-:-:S07]  /*0690*/  SHF.R.U32.HI R13, RZ, R13, R16 ;  /* 0x0000000dff0d7219 */ /* 0x000fce0000011610 */
[----:B------:R-:W-:-:S05]  /*06a0*/  @!P0 IADD3 R13, PT, PT, R13, 0x1, RZ ;  /* 0x000000010d0d8810 */ /* 0x000fca0007ffe0ff */
[----:B------:R-:W-:-:S05]  /*06b0*/  @!P1 IMAD.SHL.U32 R13, R13, 0x2, RZ ;  /* 0x000000020d0d9824 */ /* 0x000fca00078e00ff */
[----:B------:R-:W-:Y:S01]  /*06c0*/  LOP3.LUT R13, R13, 0x80000000, R0, 0xf8, !PT ;  /* 0x800000000d0d7812 */ /* 0x000fe200078ef800 */
[----:B------:R-:W-:Y:S06]  /*06d0*/  BRA `(.L_x_11) ;  /* 0x0000000000047947 */ /* 0x000fec0003800000 */
.L_x_12:
[----:B------:R0:W1:Y:S02]  /*06e0*/  MUFU.RCP R13, R0 ;  /* 0x00000000000d7308 */ /* 0x0000640000001000 */
.L_x_11:
[----:B------:R-:W-:Y:S05]  /*06f0*/  BSYNC.RECONVERGENT B1 ;  /* 0x0000000000017941 */ /* 0x000fea0003800200 */
.L_x_9:
[----:B-1----:R-:W-:Y:S02]  /*0700*/  IMAD.MOV.U32 R2, RZ, RZ, R13 ;  /* 0x000000ffff027224 */ /* 0x002fe400078e000d */
[----:B------:R-:W-:-:S04]  /*0710*/  HFMA2 R13, -RZ, RZ, 0, 0 ;  /* 0x00000000ff0d7431 */ /* 0x000fc800000001ff */
[----:B0-----:R-:W-:Y:S05]  /*0720*/  RET.REL.NODEC R12 `(_Z16updateVelocity_kP6float2PfS1_iiiim) ;  /* 0xfffffff80c347950 */ /* 0x001fea0003c3ffff */
.L_x_13:
        /* <DEDUP_REMOVED lines=13> */
.L_x_48:


//--------------------- .text._Z16diffuseProject_kP6float2S0_iiffi --------------------------
	.section	.text._Z16diffuseProject_kP6float2S0_iiffi,"ax",@progbits
	.align	128
.text._Z16diffuseProject_kP6float2S0_iiffi:
        .type           _Z16diffuseProject_kP6float2S0_iiffi,@function
        .size           _Z16diffuseProject_kP6float2S0_iiffi,(.L_x_50 - _Z16diffuseProject_kP6float2S0_iiffi)
        .other          _Z16diffuseProject_kP6float2S0_iiffi,@"STO_CUDA_ENTRY STV_DEFAULT"
_Z16diffuseProject_kP6float2S0_iiffi:
        /* <DEDUP_REMOVED lines=16> */
[----:B------:R-:W0:Y:S05]  /*0100*/  LDCU UR9, c[0x0][0x3a0] ;  /* 0x00007400ff0977ac */ /* 0x000e2a0008000800 */
[----:B------:R-:W2:Y:S01]  /*0110*/  LDC.64 R12, c[0x0][0x388] ;  /* 0x0000e200ff0c7b82 */ /* 0x000ea20000000a00 */
[----:B------:R-:W0:Y:S01]  /*0120*/  LDCU UR10, c[0x0][0x390] ;  /* 0x00007200ff0a77ac */ /* 0x000e220008000800 */
[----:B------:R-:W0:Y:S06]  /*0130*/  LDCU UR8, c[0x0][0x394] ;  /* 0x00007280ff0877ac */ /* 0x000e2c0008000800 */
[----:B------:R-:W2:Y:S01]  /*0140*/  LDC.64 R10, c[0x0][0x398] ;  /* 0x0000e600ff0a7b82 */ /* 0x000ea20000000a00 */
[----:B-1----:R-:W-:-:S06]  /*0150*/  UIMAD UR4, UR4, UR5, URZ ;  /* 0x00000005040472a4 */ /* 0x002fcc000f8e02ff */
[----:B0-----:R-:W-:Y:S01]  /*0160*/  IMAD R18, R18, UR4, RZ ;  /* 0x0000000412127c24 */ /* 0x001fe2000f8e02ff */
[----:B------:R-:W-:-:S03]  /*0170*/  UMOV UR4, URZ ;  /* 0x000000ff00047c82 */ /* 0x000fc60008000000 */
[----:B---34-:R-:W-:-:S07]  /*0180*/  IMAD R18, R3, UR5, R18 ;  /* 0x0000000503127c24 */ /* 0x018fce000f8e0212 */
.L_x_24:
[----:B0-----:R-:W-:Y:S01]  /*0190*/  IADD3 R2, PT, PT, R18, UR4, RZ ;  /* 0x0000000412027c10 */ /* 0x001fe2000fffe0ff */
[----:B------:R-:W-:Y:S01]  /*01a0*/  UIADD3 UR4, UPT, UPT, UR4, 0x1, URZ ;  /* 0x0000000104047890 */ /* 0x000fe2000fffe0ff */
[----:B------:R-:W-:Y:S02]  /*01b0*/  BSSY.RECONVERGENT B0, `(.L_x_14) ;  /* 0x0000049000007945 */ /* 0x000fe40003800200 */
[----:B------:R-:W-:Y:S01]  /*01c0*/  ISETP.GE.AND P0, PT, R2, UR8, PT ;  /* 0x0000000802007c0c */ /* 0x000fe2000bf06270 */
[----:B------:R-:W-:-:S12]  /*01d0*/  UISETP.NE.AND UP0, UPT, UR4, UR9, UPT ;  /* 0x000000090400728c */ /* 0x000fd8000bf05270 */
[----:B------:R-:W-:Y:S05]  /*01e0*/  @P0 BRA `(.L_x_15) ;  /* 0x0000000400140947 */ /* 0x000fea0003800000 */
[----:B------:R-:W-:Y:S02]  /*01f0*/  USHF.R.S32.HI UR5, URZ, 0x1f, UR8 ;  /* 0x0000001fff057899 */ /* 0x000fe40008011408 */
[C---:B------:R-:W-:Y:S01]  /*0200*/  VIADD R23, R2.reuse, -UR8 ;  /* 0x8000000802177c36 */ /* 0x040fe20008000000 */
[----:B------:R-:W-:Y:S01]  /*0210*/  BSSY.RECONVERGENT B1, `(.L_x_16) ;  /* 0x000001a000017945 */ /* 0x000fe20003800200 */
[----:B------:R-:W-:Y:S01]  /*0220*/  IMAD R7, R2, UR10, R17 ;  /* 0x0000000a02077c24 */ /* 0x000fe2000f8e0211 */
[----:B------:R-:W-:-:S03]  /*0230*/  ULOP3.LUT UR5, UR5, 0x1, URZ, 0xc0, !UPT ;  /* 0x0000000105057892 */ /* 0x000fc6000f8ec0ff */
[----:B--2---:R-:W-:Y:S01]  /*0240*/  IMAD.WIDE R8, R7, 0x8, R14 ;  /* 0x0000000807087825 */ /* 0x004fe200078e020e */
[----:B------:R-:W-:-:S04]  /*0250*/  UIADD3 UR5, UPT, UPT, UR5, UR8, URZ ;  /* 0x0000000805057290 */ /* 0x000fc8000fffe0ff */
[----:B------:R-:W-:-:S06]  /*0260*/  USHF.R.S32.HI UR5, URZ, 0x1, UR5 ;  /* 0x00000001ff057899 */ /* 0x000fcc0008011405 */
[----:B------:R-:W-:-:S04]  /*0270*/  ISETP.LE.AND P0, PT, R2, UR5, PT ;  /* 0x0000000502007c0c */ /* 0x000fc8000bf03270 */
[----:B------:R-:W-:-:S05]  /*0280*/  SEL R23, R23, R2, !P0 ;  /* 0x0000000217177207 */ /* 0x000fca0004000000 */
[----:B------:R-:W-:-:S04]  /*0290*/  IMAD R0, R23, R23, RZ ;  /* 0x0000001717007224 */ /* 0x000fc800078e02ff */
[----:B------:R-:W-:-:S05]  /*02a0*/  IMAD R0, R17, R17, R0 ;  /* 0x0000001111007224 */ /* 0x000fca00078e0200 */
[----:B------:R-:W-:Y:S01]  /*02b0*/  I2FP.F32.S32 R19, R0 ;  /* 0x0000000000137245 */ /* 0x000fe20000201400 */
[----:B------:R-:W-:-:S04]  /*02c0*/  FMUL R0, R10, R11 ;  /* 0x0000000b0a007220 */ /* 0x000fc80000400000 */
[----:B------:R-:W-:-:S05]  /*02d0*/  FFMA R4, R0, R19, 1 ;  /* 0x3f80000000047423 */ /* 0x000fca0000000013 */
[----:B------:R-:W-:-:S04]  /*02e0*/  IADD3 R0, PT, PT, R4, 0x1800000, RZ ;  /* 0x0180000004007810 */ /* 0x000fc80007ffe0ff */
[----:B------:R-:W-:-:S04]  /*02f0*/  LOP3.LUT R0, R0, 0x7f800000, RZ, 0xc0, !PT ;  /* 0x7f80000000007812 */ /* 0x000fc800078ec0ff */
[----:B------:R-:W-:-:S13]  /*0300*/  ISETP.GT.U32.AND P0, PT, R0, 0x1ffffff, PT ;  /* 0x01ffffff0000780c */ /* 0x000fda0003f04070 */
[----:B------:R-:W-:Y:S05]  /*0310*/  @P0 BRA `(.L_x_17) ;  /* 0x0000000000140947 */ /* 0x000fea0003800000 */
[----:B------:R-:W-:Y:S01]  /*0320*/  IMAD.MOV.U32 R0, RZ, RZ, R4 ;  /* 0x000000ffff007224 */ /* 0x000fe200078e0004 */
[----:B------:R-:W-:-:S07]  /*0330*/  MOV R16, 0x350 ;  /* 0x0000035000107802 */ /* 0x000fce0000000f00 */
[----:B------:R-:W-:Y:S05]  /*0340*/  CALL.REL.NOINC `($__internal_1_$__cuda_sm20_rcp_rn_f32_slowpath) ;  /* 0x0000000000c87944 */ /* 0x000fea0003c00000 */
[----:B------:R-:W-:Y:S01]  /*0350*/  MOV R3, R0 ;  /* 0x0000000000037202 */ /* 0x000fe20000000f00 */
[----:B------:R-:W-:Y:S06]  /*0360*/  BRA `(.L_x_18) ;  /* 0x0000000000107947 */ /* 0x000fec0003800000 */
.L_x_17:
[----:B------:R-:W0:Y:S02]  /*0370*/  MUFU.RCP R3, R4 ;  /* 0x0000000400037308 */ /* 0x000e240000001000 */
[----:B0-----:R-:W-:-:S04]  /*0380*/  FFMA R0, R4, R3, -1 ;  /* 0xbf80000004007423 */ /* 0x001fc80000000003 */
[----:B------:R-:W-:-:S04]  /*0390*/  FADD.FTZ R0, -R0, -RZ ;  /* 0x800000ff00007221 */ /* 0x000fc80000010100 */
[----:B------:R-:W-:-:S07]  /*03a0*/  FFMA R3, R3, R0, R3 ;  /* 0x0000000003037223 */ /* 0x000fce0000000003 */
.L_x_18:
[----:B------:R-:W-:Y:S05]  /*03b0*/  BSYNC.RECONVERGENT B1 ;  /* 0x0000000000017941 */ /* 0x000fea0003800200 */
.L_x_16:
[----:B------:R-:W-:Y:S01]  /*03c0*/  IMAD.WIDE R6, R7, 0x8, R12 ;  /* 0x0000000807067825 */ /* 0x000fe200078e020c */
[----:B------:R-:W2:Y:S04]  /*03d0*/  LDG.E.64 R4, desc[UR6][R8.64] ;  /* 0x0000000608047981 */ /* 0x000ea8000c1e1b00 */
[----:B------:R-:W3:Y:S01]  /*03e0*/  LDG.E.64 R20, desc[UR6][R6.64] ;  /* 0x0000000606147981 */ /* 0x000ee2000c1e1b00 */
[----:B------:R-:W-:Y:S01]  /*03f0*/  FSETP.GT.AND P0, PT, R19, RZ, PT ;  /* 0x000000ff1300720b */ /* 0x000fe20003f04000 */
[----:B------:R-:W-:Y:S01]  /*0400*/  BSSY.RECONVERGENT B1, `(.L_x_19) ;  /* 0x0000021000017945 */ /* 0x000fe20003800200 */
[-C--:B--2---:R-:W-:Y:S01]  /*0410*/  FMUL R4, R4, R3.reuse ;  /* 0x0000000304047220 */ /* 0x084fe20000400000 */
[-C--:B------:R-:W-:Y:S01]  /*0420*/  FMUL R5, R5, R3.reuse ;  /* 0x0000000305057220 */ /* 0x080fe20000400000 */
[-C--:B---3--:R-:W-:Y:S01]  /*0430*/  FMUL R2, R20, R3.reuse ;  /* 0x0000000314027220 */ /* 0x088fe20000400000 */
[----:B------:R-:W-:-:S08]  /*0440*/  FMUL R3, R21, R3 ;  /* 0x0000000315037220 */ /* 0x000fd00000400000 */
[----:B------:R-:W-:Y:S05]  /*0450*/  @!P0 BRA `(.L_x_20) ;  /* 0x00000000006c8947 */ /* 0x000fea0003800000 */
[----:B------:R-:W-:Y:S01]  /*0460*/  VIADD R0, R19, 0x1800000 ;  /* 0x0180000013007836 */ /* 0x000fe20000000000 */
[----:B------:R-:W-:Y:S01]  /*0470*/  I2FP.F32.S32 R23, R23 ;  /* 0x0000001700177245 */ /* 0x000fe20000201400 */
[----:B------:R-:W-:Y:S01]  /*0480*/  BSSY.RECONVERGENT B2, `(.L_x_21) ;  /* 0x0000012000027945 */ /* 0x000fe20003800200 */
[----:B------:R-:W-:Y:S02]  /*0490*/  I2FP.F32.S32 R25, R17 ;  /* 0x0000001100197245 */ /* 0x000fe40000201400 */
[----:B------:R-:W-:Y:S01]  /*04a0*/  LOP3.LUT R0, R0, 0x7f800000, RZ, 0xc0, !PT ;  /* 0x7f80000000007812 */ /* 0x000fe200078ec0ff */
[-C--:B------:R-:W-:Y:S01]  /*04b0*/  FMUL R21, R2, R23.reuse ;  /* 0x0000001702157220 */ /* 0x080fe20000400000 */
[----:B------:R-:W-:Y:S02]  /*04c0*/  FMUL R24, R3, R23 ;  /* 0x0000001703187220 */ /* 0x000fe40000400000 */
[----:B------:R-:W-:Y:S01]  /*04d0*/  ISETP.GT.U32.AND P0, PT, R0, 0x1ffffff, PT ;  /* 0x01ffffff0000780c */ /* 0x000fe20003f04070 */
[-C--:B------:R-:W-:Y:S01]  /*04e0*/  FFMA R22, R4, R25.reuse, R21 ;  /* 0x0000001904167223 */ /* 0x080fe20000000015 */
[----:B------:R-:W-:-:S11]  /*04f0*/  FFMA R24, R5, R25, R24 ;  /* 0x0000001905187223 */ /* 0x000fd60000000018 */
[----:B------:R-:W-:Y:S05]  /*0500*/  @P0 BRA `(.L_x_22) ;  /* 0x0000000000140947 */ /* 0x000fea0003800000 */
[----:B------:R-:W-:Y:S02]  /*0510*/  MOV R0, R19 ;  /* 0x0000001300007202 */ /* 0x000fe40000000f00 */
[----:B------:R-:W-:-:S07]  /*0520*/  MOV R16, 0x540 ;  /* 0x0000054000107802 */ /* 0x000fce0000000f00 */
[----:B------:R-:W-:Y:S05]  /*0530*/  CALL.REL.NOINC `($__internal_1_$__cuda_sm20_rcp_rn_f32_slowpath) ;  /* 0x00000000004c7944 */ /* 0x000fea0003c00000 */
[----:B------:R-:W-:Y:S01]  /*0540*/  IMAD.MOV.U32 R21, RZ, RZ, R0 ;  /* 0x000000ffff157224 */ /* 0x000fe200078e0000 */
[----:B------:R-:W-:Y:S06]  /*0550*/  BRA `(.L_x_23) ;  /* 0x0000000000107947 */ /* 0x000fec0003800000 */
.L_x_22:
[----:B------:R-:W0:Y:S02]  /*0560*/  MUFU.RCP R0, R19 ;  /* 0x0000001300007308 */ /* 0x000e240000001000 */
[----:B0-----:R-:W-:-:S04]  /*0570*/  FFMA R16, R19, R0, -1 ;  /* 0xbf80000013107423 */ /* 0x001fc80000000000 */
[----:B------:R-:W-:-:S04]  /*0580*/  FADD.FTZ R21, -R16, -RZ ;  /* 0x800000ff10157221 */ /* 0x000fc80000010100 */
[----:B------:R-:W-:-:S07]  /*0590*/  FFMA R21, R0, R21, R0 ;  /* 0x0000001500157223 */ /* 0x000fce0000000000 */
.L_x_23:
[----:B------:R-:W-:Y:S05]  /*05a0*/  BSYNC.RECONVERGENT B2 ;  /* 0x0000000000027941 */ /* 0x000fea0003800200 */
.L_x_21:
[-C--:B------:R-:W-:Y:S01]  /*05b0*/  FMUL R22, R22, R21.reuse ;  /* 0x0000001516167220 */ /* 0x080fe20000400000 */
[----:B------:R-:W-:-:S03]  /*05c0*/  FMUL R24, R24, R21 ;  /* 0x0000001518187220 */ /* 0x000fc60000400000 */
[C---:B------:R-:W-:Y:S01]  /*05d0*/  FFMA R4, -R25.reuse, R22, R4 ;  /* 0x0000001619047223 */ /* 0x040fe20000000104 */
[----:B------:R-:W-:Y:S01]  /*05e0*/  FFMA R5, -R25, R24, R5 ;  /* 0x0000001819057223 */ /* 0x000fe20000000105 */
[C---:B------:R-:W-:Y:S01]  /*05f0*/  FFMA R2, -R23.reuse, R22, R2 ;  /* 0x0000001617027223 */ /* 0x040fe20000000102 */
[----:B------:R-:W-:-:S07]  /*0600*/  FFMA R3, -R23, R24, R3 ;  /* 0x0000001817037223 */ /* 0x000fce0000000103 */
.L_x_20:
[----:B------:R-:W-:Y:S05]  /*0610*/  BSYNC.RECONVERGENT B1 ;  /* 0x0000000000017941 */ /* 0x000fea0003800200 */
.L_x_19:
[----:B------:R0:W-:Y:S04]  /*0620*/  STG.E.64 desc[UR6][R8.64], R4 ;  /* 0x0000000408007986 */ /* 0x0001e8000c101b06 */
[----:B------:R0:W-:Y:S02]  /*0630*/  STG.E.64 desc[UR6][R6.64], R2 ;  /* 0x0000000206007986 */ /* 0x0001e4000c101b06 */
.L_x_15:
[----:B------:R-:W-:Y:S05]  /*0640*/  BSYNC.RECONVERGENT B0 ;  /* 0x0000000000007941 */ /* 0x000fea0003800200 */
.L_x_14:
[----:B------:R-:W-:Y:S05]  /*0650*/  BRA.U UP0, `(.L_x_24) ;  /* 0xfffffff900cc7547 */ /* 0x000fea000b83ffff */
[----:B------:R-:W-:Y:S05]  /*0660*/  EXIT ;  /* 0x000000000000794d */ /* 0x000fea0003800000 */
        .weak           $__internal_1_$__cuda_sm20_rcp_rn_f32_slowpath
        .type           $__internal_1_$__cuda_sm20_rcp_rn_f32_slowpath,@function
        .size           $__internal_1_$__cuda_sm20_rcp_rn_f32_slowpath,(.L_x_50 - $__internal_1_$__cuda_sm20_rcp_rn_f32_slowpath)
$__internal_1_$__cuda_sm20_rcp_rn_f32_slowpath:
[----:B------:R-:W-:Y:S01]  /*0670*/  SHF.L.U32 R20, R0, 0x1, RZ ;  /* 0x0000000100147819 */ /* 0x000fe200000006ff */
[----:B------:R-:W-:Y:S03]  /*0680*/  BSSY.RECONVERGENT B3, `(.L_x_25) ;  /* 0x0000030000037945 */ /* 0x000fe60003800200 */
[----:B------:R-:W-:-:S04]  /*0690*/  SHF.R.U32.HI R20, RZ, 0x18, R20 ;  /* 0x00000018ff147819 */ /* 0x000fc80000011614 */
[----:B------:R-:W-:-:S13]  /*06a0*/  ISETP.NE.U32.AND P0, PT, R20, RZ, PT ;  /* 0x000000ff1400720c */ /* 0x000fda0003f05070 */
[----:B------:R-:W-:Y:S05]  /*06b0*/  @P0 BRA `(.L_x_26) ;  /* 0x0000000000280947 */ /* 0x000fea0003800000 */
[----:B------:R-:W-:-:S05]  /*06c0*/  IMAD.SHL.U32 R20, R0, 0x2, RZ ;  /* 0x0000000200147824 */ /* 0x000fca00078e00ff */
        /* <DEDUP_REMOVED lines=9> */
.L_x_26:
[----:B------:R-:W-:-:S04]  /*0760*/  IADD3 R21, PT, PT, R20, -0xfd, RZ ;  /* 0xffffff0314157810 */ /* 0x000fc80007ffe0ff */
[----:B------:R-:W-:-:S13]  /*0770*/  ISETP.GT.U32.AND P0, PT, R21, 0x1, PT ;  /* 0x000000011500780c */ /* 0x000fda0003f04070 */
[----:B------:R-:W-:Y:S05]  /*0780*/  @P0 BRA `(.L_x_28) ;  /* 0x0000000000780947 */ /* 0x000fea0003800000 */
[----:B------:R-:W-:-:S04]  /*0790*/  LOP3.LUT R26, R0, 0x7fffff, RZ, 0xc0, !PT ;  /* 0x007fffff001a7812 */ /* 0x000fc800078ec0ff */
[----:B------:R-:W-:-:S04]  /*07a0*/  LOP3.LUT R29, R26, 0x3f800000, RZ, 0xfc, !PT ;  /* 0x3f8000001a1d7812 */ /* 0x000fc800078efcff */
[----:B------:R-:W0:Y:S02]  /*07b0*/  MUFU.RCP R27, R29 ;  /* 0x0000001d001b7308 */ /* 0x000e240000001000 */
[----:B0-----:R-:W-:-:S04]  /*07c0*/  FFMA R28, R29, R27, -1 ;  /* 0xbf8000001d1c7423 */ /* 0x001fc8000000001b */
[----:B------:R-:W-:-:S04]  /*07d0*/  FADD.FTZ R28, -R28, -RZ ;  /* 0x800000ff1c1c7221 */ /* 0x000fc80000010100 */
[CCC-:B------:R-:W-:Y:S01]  /*07e0*/  FFMA.RM R26, R27.reuse, R28.reuse, R27.reuse ;  /* 0x0000001c1b1a7223 */ /* 0x1c0fe2000000401b */
[----:B------:R-:W-:Y:S01]  /*07f0*/  FFMA.RP R27, R27, R28, R27 ;  /* 0x0000001c1b1b7223 */ /* 0x000fe2000000801b */
[----:B------:R-:W-:-:S04]  /*0800*/  IMAD.MOV.U32 R28, RZ, RZ, 0x3 ;  /* 0x00000003ff1c7424 */ /* 0x000fc800078e00ff */
[C---:B------:R-:W-:Y:S02]  /*0810*/  FSETP.NEU.FTZ.AND P0, PT, R26.reuse, R27, PT ;  /* 0x0000001b1a00720b */ /* 0x040fe40003f1d000 */
[----:B------:R-:W-:Y:S02]  /*0820*/  LOP3.LUT R26, R26, 0x7fffff, RZ, 0xc0, !PT ;  /* 0x007fffff1a1a7812 */ /* 0x000fe400078ec0ff */
[----:B------:R-:W-:Y:S02]  /*0830*/  SHF.L.U32 R27, R28, R21, RZ ;  /* 0x000000151c1b7219 */ /* 0x000fe400000006ff */
[----:B------:R-:W-:-:S04]  /*0840*/  LOP3.LUT R26, R26, 0x800000, RZ, 0xfc, !PT ;  /* 0x008000001a1a7812 */ /* 0x000fc800078efcff */
[----:B------:R-:W-:Y:S02]  /*0850*/  LOP3.LUT R28, R27, R26, RZ, 0xc0, !PT ;  /* 0x0000001a1b1c7212 */ /* 0x000fe400078ec0ff */
[----:B------:R-:W-:Y:S02]  /*0860*/  SEL R27, RZ, 0xffffffff, !P0 ;  /* 0xffffffffff1b7807 */ /* 0x000fe40004000000 */
[-C--:B------:R-:W-:Y:S02]  /*0870*/  SHF.R.U32.HI R28, RZ, R21.reuse, R28 ;  /* 0x00000015ff1c7219 */ /* 0x080fe4000001161c */
[----:B------:R-:W-:Y:S02]  /*0880*/  IADD3 R27, PT, PT, -R27, RZ, RZ ;  /* 0x000000ff1b1b7210 */ /* 0x000fe40007ffe1ff */
[----:B------:R-:W-:Y:S02]  /*0890*/  LOP3.LUT P0, RZ, R28, 0x1, RZ, 0xc0, !PT ;  /* 0x000000011cff7812 */ /* 0x000fe4000780c0ff */
[----:B------:R-:W-:-:S02]  /*08a0*/  LOP3.LUT P1, RZ, R27, R21, R26, 0xf8, !PT ;  /* 0x000000151bff7212 */ /* 0x000fc4000782f81a */
[----:B------:R-:W-:-:S04]  /*08b0*/  LOP3.LUT P2, RZ, R28, 0x2, RZ, 0xc0, !PT ;  /* 0x000000021cff7812 */ /* 0x000fc8000784c0ff */
[----:B------:R-:W-:Y:S02]  /*08c0*/  PLOP3.LUT P0, PT, P0, P1, P2, 0xe0, 0x0 ;  /* 0x000000000000781c */ /* 0x000fe40000703c20 */
[----:B------:R-:W-:Y:S02]  /*08d0*/  LOP3.LUT P1, RZ, R0, 0x7fffff, RZ, 0xc0, !PT ;  /* 0x007fffff00ff7812 */ /* 0x000fe4000782c0ff */
[----:B------:R-:W-:-:S05]  /*08e0*/  SEL R21, RZ, 0x1, !P0 ;  /* 0x00000001ff157807 */ /* 0x000fca0004000000 */
[----:B------:R-:W-:-:S05]  /*08f0*/  IMAD.MOV R21, RZ, RZ, -R21 ;  /* 0x000000ffff157224 */ /* 0x000fca00078e0a15 */
[----:B------:R-:W-:Y:S02]  /*0900*/  ISETP.GE.AND P0, PT, R21, RZ, PT ;  /* 0x000000ff1500720c */ /* 0x000fe40003f06270 */
[----:B------:R-:W-:-:S04]  /*0910*/  IADD3 R21, PT, PT, R20, -0xfc, RZ ;  /* 0xffffff0414157810 */ /* 0x000fc80007ffe0ff */
[----:B------:R-:W-:-:S07]  /*0920*/  SHF.R.U32.HI R21, RZ, R21, R26 ;  /* 0x00000015ff157219 */ /* 0x000fce000001161a */
[----:B------:R-:W-:-:S05]  /*0930*/  @!P0 VIADD R21, R21, 0x1 ;  /* 0x0000000115158836 */ /* 0x000fca0000000000 */
[----:B------:R-:W-:-:S04]  /*0940*/  @!P1 SHF.L.U32 R21, R21, 0x1, RZ ;  /* 0x0000000115159819 */ /* 0x000fc800000006ff */
[----:B------:R-:W-:Y:S01]  /*0950*/  LOP3.LUT R21, R21, 0x80000000, R0, 0xf8, !PT ;  /* 0x8000000015157812 */ /* 0x000fe200078ef800 */
[----:B------:R-:W-:Y:S06]  /*0960*/  BRA `(.L_x_27) ;  /* 0x0000000000047947 */ /* 0x000fec0003800000 */
.L_x_28:
[----:B------:R0:W1:Y:S02]  /*0970*/  MUFU.RCP R21, R0 ;  /* 0x0000000000157308 */ /* 0x0000640000001000 */
.L_x_27:
[----:B------:R-:W-:Y:S05]  /*0980*/  BSYNC.RECONVERGENT B3 ;  /* 0x0000000000037941 */ /* 0x000fea0003800200 */
.L_x_25:
[----:B01----:R-:W-:Y:S02]  /*0990*/  IMAD.MOV.U32 R0, RZ, RZ, R21 ;  /* 0x000000ffff007224 */ /* 0x003fe400078e0015 */
[----:B------:R-:W-:Y:S01]  /*09a0*/  HFMA2 R21, -RZ, RZ, 0, 0 ;  /* 0x00000000ff157431 */ /* 0x000fe200000001ff */
[----:B------:R-:W-:-:S04]  /*09b0*/  MOV R20, R16 ;  /* 0x0000001000147202 */ /* 0x000fc80000000f00 */
[----:B------:R-:W-:Y:S05]  /*09c0*/  RET.REL.NODEC R20 `(_Z16diffuseProject_kP6float2S0_iiffi) ;  /* 0xfffffff4148c7950 */ /* 0x000fea0003c3ffff */
.L_x_29:
        /* <DEDUP_REMOVED lines=11> */
.L_x_50:


//--------------------- .text._Z16advectVelocity_kP6float2PfS1_iiifi --------------------------
	.section	.text._Z16advectVelocity_kP6float2PfS1_iiifi,"ax",@progbits
	.align	128
.text._Z16advectVelocity_kP6float2PfS1_iiifi:
        .type           _Z16advectVelocity_kP6float2PfS1_iiifi,@function
        .size           _Z16advectVelocity_kP6float2PfS1_iiifi,(.L_x_52 - _Z16advectVelocity_kP6float2PfS1_iiifi)
        .other          _Z16advectVelocity_kP6float2PfS1_iiifi,@"STO_CUDA_ENTRY STV_DEFAULT"
_Z16advectVelocity_kP6float2PfS1_iiifi:
        /* <DEDUP_REMOVED lines=15> */
[----:B------:R-:W-:Y:S01]  /*00f0*/  UISETP.GT.AND UP0, UPT, UR6, 0x1, UPT ;  /* 0x000000010600788c */ /* 0x000fe2000bf04270 */
[----:B------:R-:W4:Y:S05]  /*0100*/  LDCU.64 UR8, c[0x0][0x358] ;  /* 0x00006b00ff0877ac */ /* 0x000f2a0008000a00 */
[----:B------:R-:W2:Y:S01]  /*0110*/  LDC.64 R4, c[0x0][0x390] ;  /* 0x0000e400ff047b82 */ /* 0x000ea20000000a00 */
[----:B------:R-:W-:Y:S01]  /*0120*/  UISETP.LE.OR UP0, UPT, UR6, URZ, !UP0 ;  /* 0x000000ff0600728c */ /* 0x000fe2000c703670 */
[----:B------:R-:W0:Y:S01]  /*0130*/  LDCU UR16, c[0x0][0x3a4] ;  /* 0x00007480ff1077ac */ /* 0x000e220008000800 */
[----:B------:R-:W0:Y:S01]  /*0140*/  LDCU UR17, c[0x0][0x3a8] ;  /* 0x00007500ff1177ac */ /* 0x000e220008000800 */
[----:B-1----:R-:W-:Y:S01]  /*0150*/  UIMAD UR4, UR4, UR6, URZ ;  /* 0x00000006040472a4 */ /* 0x002fe2000f8e02ff */
[----:B------:R-:W1:Y:S01]  /*0160*/  LDCU UR11, c[0x0][0x3a0] ;  /* 0x00007400ff0b77ac */ /* 0x000e620008000800 */
[----:B------:R-:W1:Y:S04]  /*0170*/  LDCU.64 UR14, c[0x0][0x398] ;  /* 0x00007300ff0e77ac */ /* 0x000e680008000a00 */
[----:B0-----:R-:W-:-:S04]  /*0180*/  IMAD R6, R6, UR4, RZ ;  /* 0x0000000406067c24 */ /* 0x001fc8000f8e02ff */
[----:B---3--:R-:W-:Y:S02]  /*0190*/  IMAD R6, R7, UR6, R6 ;  /* 0x0000000607067c24 */ /* 0x008fe4000f8e0206 */
[----:B------:R-:W-:Y:S01]  /*01a0*/  HFMA2 R7, -RZ, RZ, 0, 0 ;  /* 0x00000000ff077431 */ /* 0x000fe200000001ff */
[----:B-1--4-:R-:W-:Y:S06]  /*01b0*/  BRA.U UP0, `(.L_x_30) ;  /* 0x0000000100f87547 */ /* 0x012fec000b800000 */
[----:B------:R-:W0:Y:S01]  /*01c0*/  LDC.64 R8, c[0x0][0x388] ;  /* 0x0000e200ff087b82 */ /* 0x000e220000000a00 */
[----:B------:R-:W1:Y:S01]  /*01d0*/  LDCU UR10, c[0x0][0x3a4] ;  /* 0x00007480ff0a77ac */ /* 0x000e620008000800 */
[----:B------:R-:W3:Y:S06]  /*01e0*/  LDCU UR7, c[0x0][0x3a0] ;  /* 0x00007400ff0777ac */ /* 0x000eec0008000800 */
[----:B------:R-:W4:Y:S01]  /*01f0*/  LDC.64 R10, c[0x0][0x390] ;  /* 0x0000e400ff0a7b82 */ /* 0x000f220000000a00 */
[----:B------:R-:W0:Y:S01]  /*0200*/  LDCU.64 UR12, c[0x0][0x398] ;  /* 0x00007300ff0c77ac */ /* 0x000e220008000a00 */
[----:B------:R-:W-:-:S12]  /*0210*/  UIADD3 UR6, UPT, UPT, UR6, -0x1, URZ ;  /* 0xffffffff06067890 */ /* 0x000fd8000fffe0ff */
.L_x_35:
[C---:B------:R-:W-:Y:S01]  /*0220*/  IADD3 R23, PT, PT, R6.reuse, R7, RZ ;  /* 0x0000000706177210 */ /* 0x040fe20007ffe0ff */
[----:B------:R-:W-:Y:S01]  /*0230*/  BSSY.RECONVERGENT B0, `(.L_x_31) ;  /* 0x0000019000007945 */ /* 0x000fe20003800200 */
[----:B0-----:R-:W-:Y:S02]  /*0240*/  IADD3 R15, PT, PT, R6, 0x1, R7 ;  /* 0x00000001060f7810 */ /* 0x001fe40007ffe007 */
[----:B---3--:R-:W-:Y:S02]  /*0250*/  ISETP.GE.AND P0, PT, R23, UR7, PT ;  /* 0x0000000717007c0c */ /* 0x008fe4000bf06270 */
[----:B------:R-:W-:-:S11]  /*0260*/  ISETP.GE.AND P1, PT, R15, UR7, PT ;  /* 0x000000070f007c0c */ /* 0x000fd6000bf26270 */
[----:B------:R-:W-:Y:S05]  /*0270*/  @P0 BRA `(.L_x_32) ;  /* 0x0000000000500947 */ /* 0x000fea0003800000 */
[----:B------:R-:W3:Y:S01]  /*0280*/  LDCU UR4, c[0x0][0x3b0] ;  /* 0x00007600ff0477ac */ /* 0x000ee20008000800 */
[----:B------:R-:W-:Y:S01]  /*0290*/  HFMA2 R22, -RZ, RZ, -3, 0 ;  /* 0xc2000000ff167431 */ /* 0x000fe200000001ff */
[----:B------:R-:W-:Y:S02]  /*02a0*/  I2FP.F32.S32 R17, R23 ;  /* 0x0000001700117245 */ /* 0x000fe40000201400 */
[----:B------:R-:W-:Y:S01]  /*02b0*/  I2FP.F32.S32 R16, R0 ;  /* 0x0000000000107245 */ /* 0x000fe20000201400 */
[----:B------:R-:W-:-:S03]  /*02c0*/  UMOV UR5, URZ ;  /* 0x000000ff00057c82 */ /* 0x000fc60008000000 */
[----:B---3--:R-:W5:Y:S01]  /*02d0*/  TEX.LL RZ, R12, R16, R22, UR4, 2D, 0x3 ;  /* 0x28ff0416100c7f60 */ /* 0x008f6200089e03ff */
[----:B0-----:R-:W-:Y:S01]  /*02e0*/  I2FP.F32.S32 R19, UR12 ;  /* 0x0000000c00137c45 */ /* 0x001fe20008201400 */
[----:B------:R-:W-:Y:S01]  /*02f0*/  FADD R14, R16, 0.5 ;  /* 0x3f000000100e7421 */ /* 0x000fe20000000000 */
[----:B------:R-:W-:Y:S01]  /*0300*/  I2FP.F32.S32 R21, UR7 ;  /* 0x0000000700157c45 */ /* 0x000fe20008201400 */
[----:B------:R-:W-:Y:S01]  /*0310*/  FADD R20, R17, 0.5 ;  /* 0x3f00000011147421 */ /* 0x000fe20000000000 */
[----:B-1---5:R-:W-:Y:S01]  /*0320*/  FMUL R12, R12, UR10 ;  /* 0x0000000a0c0c7c20 */ /* 0x022fe20008400000 */
[----:B------:R-:W-:-:S03]  /*0330*/  FMUL R13, R13, UR10 ;  /* 0x0000000a0d0d7c20 */ /* 0x000fc60008400000 */
[----:B------:R-:W-:Y:S01]  /*0340*/  FFMA R18, -R19, R12, R14 ;  /* 0x0000000c13127223 */ /* 0x000fe2000000010e */
[----:B------:R-:W-:-:S06]  /*0350*/  FFMA R19, -R21, R13, R20 ;  /* 0x0000000d15137223 */ /* 0x000fcc0000000114 */
[----:B------:R-:W5:Y:S01]  /*0360*/  TEX.LL RZ, R18, R18, R22, UR4, 2D, 0x3 ;  /* 0x28ff041612127f60 */ /* 0x000f6200089e03ff */
[----:B------:R-:W-:-:S04]  /*0370*/  IMAD R21, R23, UR13, R0 ;  /* 0x0000000d17157c24 */ /* 0x000fc8000f8e0200 */
[----:B------:R-:W-:-:S04]  /*0380*/  IMAD.WIDE R12, R21, 0x4, R8 ;  /* 0x00000004150c7825 */ /* 0x000fc800078e0208 */
[----:B----4-:R-:W-:Y:S01]  /*0390*/  IMAD.WIDE R16, R21, 0x4, R10 ;  /* 0x0000000415107825 */ /* 0x010fe200078e020a */
[----:B-----5:R3:W-:Y:S04]  /*03a0*/  STG.E desc[UR8][R12.64], R18 ;  /* 0x000000120c007986 */ /* 0x0207e8000c101908 */
[----:B------:R3:W-:Y:S02]  /*03b0*/  STG.E desc[UR8][R16.64], R19 ;  /* 0x0000001310007986 */ /* 0x0007e4000c101908 */
.L_x_32:
[----:B01----:R-:W-:Y:S05]  /*03c0*/  BSYNC.RECONVERGENT B0 ;  /* 0x0000000000007941 */ /* 0x003fea0003800200 */
.L_x_31:
[----:B------:R-:W-:Y:S04]  /*03d0*/  BSSY.RECONVERGENT B0, `(.L_x_33) ;  /* 0x0000016000007945 */ /* 0x000fe80003800200 */
[----:B------:R-:W-:Y:S05]  /*03e0*/  @P1 BRA `(.L_x_34) ;  /* 0x0000000000501947 */ /* 0x000fea0003800000 */
[----:B------:R-:W0:Y:S01]  /*03f0*/  LDCU UR4, c[0x0][0x3b0] ;  /* 0x00007600ff0477ac */ /* 0x000e220008000800 */
[----:B------:R-:W-:Y:S01]  /*0400*/  HFMA2 R20, -RZ, RZ, -3, 0 ;  /* 0xc2000000ff147431 */ /* 0x000fe200000001ff */
[----:B---3--:R-:W-:Y:S02]  /*0410*/  I2FP.F32.S32 R19, R15 ;  /* 0x0000000f00137245 */ /* 0x008fe40000201400 */
[----:B------:R-:W-:Y:S01]  /*0420*/  I2FP.F32.S32 R18, R0 ;  /* 0x0000000000127245 */ /* 0x000fe20000201400 */
[----:B------:R-:W-:-:S03]  /*0430*/  UMOV UR5, URZ ;  /* 0x000000ff00057c82 */ /* 0x000fc60008000000 */
[----:B0-----:R-:W5:Y:S01]  /*0440*/  TEX.LL RZ, R12, R18, R20, UR4, 2D, 0x3 ;  /* 0x28ff0414120c7f60 */ /* 0x001f6200089e03ff */
[----:B------:R-:W-:Y:S01]  /*0450*/  I2FP.F32.S32 R16, UR12 ;  /* 0x0000000c00107c45 */ /* 0x000fe20008201400 */
[----:B------:R-:W-:Y:S01]  /*0460*/  FADD R21, R18, 0.5 ;  /* 0x3f00000012157421 */ /* 0x000fe20000000000 */
[----:B------:R-:W-:Y:S01]  /*0470*/  I2FP.F32.S32 R22, UR7 ;  /* 0x0000000700167c45 */ /* 0x000fe20008201400 */
[----:B------:R-:W-:Y:S01]  /*0480*/  FADD R17, R19, 0.5 ;  /* 0x3f00000013117421 */ /* 0x000fe20000000000 */
[----:B-----5:R-:W-:Y:S01]  /*0490*/  FMUL R12, R12, UR10 ;  /* 0x0000000a0c0c7c20 */ /* 0x020fe20008400000 */
        /* <DEDUP_REMOVED lines=9> */
.L_x_34:
[----:B------:R-:W-:Y:S05]  /*0530*/  BSYNC.RECONVERGENT B0 ;  /* 0x0000000000007941 */ /* 0x000fea0003800200 */
.L_x_33:
[----:B------:R-:W-:-:S04]  /*0540*/  IADD3 R7, PT, PT, R7, 0x2, RZ ;  /* 0x0000000207077810 */ /* 0x000fc80007ffe0ff */
[----:B------:R-:W-:-:S13]  /*0550*/  ISETP.GE.AND P0, PT, R7, UR6, PT ;  /* 0x0000000607007c0c */ /* 0x000fda000bf06270 */
[----:B------:R-:W-:Y:S05]  /*0560*/  @!P0 BRA `(.L_x_35) ;  /* 0xfffffffc002c8947 */ /* 0x000fea000383ffff */
[----:B------:R-:W1:Y:S02]  /*0570*/  LDCU UR4, c[0x0][0x3a8] ;  /* 0x00007500ff0477ac */ /* 0x000e640008000800 */
[----:B-1----:R-:W-:-:S13]  /*0580*/  ISETP.NE.AND P0, PT, R7, UR4, PT ;  /* 0x0000000407007c0c */ /* 0x002fda000bf05270 */
[----:B------:R-:W-:Y:S05]  /*0590*/  @!P0 EXIT ;  /* 0x000000000000894d */ /* 0x000fea0003800000 */
.L_x_30:
[----:B-1--4-:R-:W-:Y:S01]  /*05a0*/  IADD3 R11, PT, PT, R6, R7, RZ ;  /* 0x00000007060b7210 */ /* 0x012fe20007ffe0ff */
[----:B------:R-:W-:Y:S01]  /*05b0*/  BSSY.RECONVERGENT B0, `(.L_x_36) ;  /* 0x0000019000007945 */ /* 0x000fe20003800200 */
[----:B------:R-:W-:Y:S02]  /*05c0*/  IADD3 R7, PT, PT, R7, 0x1, RZ ;  /* 0x0000000107077810 */ /* 0x000fe40007ffe0ff */
[----:B------:R-:W-:Y:S02]  /*05d0*/  ISETP.GE.AND P0, PT, R11, UR11, PT ;  /* 0x0000000b0b007c0c */ /* 0x000fe4000bf06270 */
[----:B------:R-:W-:-:S11]  /*05e0*/  ISETP.NE.AND P1, PT, R7, UR17, PT ;  /* 0x0000001107007c0c */ /* 0x000fd6000bf25270 */
[----:B------:R-:W-:Y:S05]  /*05f0*/  @P0 BRA `(.L_x_37) ;  /* 0x0000000000500947 */ /* 0x000fea0003800000 */
[----:B------:R-:W1:Y:S01]  /*0600*/  LDCU UR4, c[0x0][0x3b0] ;  /* 0x00007600ff0477ac */ /* 0x000e620008000800 */
[----:B0--3--:R-:W-:Y:S01]  /*0610*/  HFMA2 R16, -RZ, RZ, -3, 0 ;  /* 0xc2000000ff107431 */ /* 0x009fe200000001ff */
[----:B------:R-:W-:Y:S02]  /*0620*/  I2FP.F32.S32 R15, R11 ;  /* 0x0000000b000f7245 */ /* 0x000fe40000201400 */
[----:B------:R-:W-:Y:S01]  /*0630*/  I2FP.F32.S32 R14, R0 ;  /* 0x00000000000e7245 */ /* 0x000fe20000201400 */
[----:B------:R-:W-:-:S03]  /*0640*/  UMOV UR5, URZ ;  /* 0x000000ff00057c82 */ /* 0x000fc60008000000 */
[----:B-1----:R-:W5:Y:S01]  /*0650*/  TEX.LL RZ, R8, R14, R16, UR4, 2D, 0x3 ;  /* 0x28ff04100e087f60 */ /* 0x002f6200089e03ff */
[----:B------:R-:W-:Y:S01]  /*0660*/  I2FP.F32.S32 R12, UR14 ;  /* 0x0000000e000c7c45 */ /* 0x000fe20008201400 */
[----:B------:R-:W-:Y:S01]  /*0670*/  FADD R17, R14, 0.5 ;  /* 0x3f0000000e117421 */ /* 0x000fe20000000000 */
[----:B------:R-:W-:Y:S01]  /*0680*/  I2FP.F32.S32 R18, UR11 ;  /* 0x0000000b00127c45 */ /* 0x000fe20008201400 */
[----:B------:R-:W-:Y:S01]  /*0690*/  FADD R13, R15, 0.5 ;  /* 0x3f0000000f0d7421 */ /* 0x000fe20000000000 */
[----:B-----5:R-:W-:Y:S01]  /*06a0*/  FMUL R8, R8, UR16 ;  /* 0x0000001008087c20 */ /* 0x020fe20008400000 */
[----:B------:R-:W-:-:S03]  /*06b0*/  FMUL R10, R9, UR16 ;  /* 0x00000010090a7c20 */ /* 0x000fc60008400000 */
[----:B------:R-:W-:Y:S01]  /*06c0*/  FFMA R12, R8, -R12, R17 ;  /* 0x8000000c080c7223 */ /* 0x000fe20000000011 */
[----:B------:R-:W-:-:S06]  /*06d0*/  FFMA R13, R10, -R18, R13 ;  /* 0x800000120a0d7223 */ /* 0x000fcc000000000d */
[----:B------:R-:W5:Y:S01]  /*06e0*/  TEX.LL RZ, R12, R12, R16, UR4, 2D, 0x3 ;  /* 0x28ff04100c0c7f60 */ /* 0x000f6200089e03ff */
[----:B------:R-:W-:-:S04]  /*06f0*/  IMAD R11, R11, UR15, R0 ;  /* 0x0000000f0b0b7c24 */ /* 0x000fc8000f8e0200 */
[----:B--2---:R-:W-:-:S04]  /*0700*/  IMAD.WIDE R8, R11, 0x4, R2 ;  /* 0x000000040b087825 */ /* 0x004fc800078e0202 */
[----:B------:R-:W-:Y:S01]  /*0710*/  IMAD.WIDE R10, R11, 0x4, R4 ;  /* 0x000000040b0a7825 */ /* 0x000fe200078e0204 */
[----:B-----5:R1:W-:Y:S04]  /*0720*/  STG.E desc[UR8][R8.64], R12 ;  /* 0x0000000c08007986 */ /* 0x0203e8000c101908 */
[----:B------:R1:W-:Y:S02]  /*0730*/  STG.E desc[UR8][R10.64], R13 ;  /* 0x0000000d0a007986 */ /* 0x0003e4000c101908 */
.L_x_37:
[----:B------:R-:W-:Y:S05]  /*0740*/  BSYNC.RECONVERGENT B0 ;  /* 0x0000000000007941 */ /* 0x000fea0003800200 */
.L_x_36:
[----:B------:R-:W-:Y:S05]  /*0750*/  @P1 BRA `(.L_x_30) ;  /* 0xfffffffc00901947 */ /* 0x000fea000383ffff */
[----:B------:R-:W-:Y:S05]  /*0760*/  EXIT ;  /* 0x000000000000794d */ /* 0x000fea0003800000 */
.L_x_38:
        /* <DEDUP_REMOVED lines=9> */
.L_x_52:


//--------------------- .text._Z11addForces_kP6float2iiiiffim --------------------------
	.section	.text._Z11addForces_kP6float2iiiiffim,"ax",@progbits
	.align	128
.text._Z11addForces_kP6float2iiiiffim:
        .type           _Z11addForces_kP6float2iiiiffim,@function
        .size           _Z11addForces_kP6float2iiiiffim,(.L_x_53 - _Z11addForces_kP6float2iiiiffim)
        .other          _Z11addForces_kP6float2iiiiffim,@"STO_CUDA_ENTRY STV_DEFAULT"
_Z11addForces_kP6float2iiiiffim:
[----:B------:R-:W-:Y:S01]  /*0000*/  LDC R1, c[0x0][0x37c] ;  /* 0x0000df00ff017b82 */ /* 0x000fe20000000800 */
[----:B------:R-:W0:Y:S01]  /*0010*/  S2R R7, SR_TID.X ;  /* 0x0000000000077919 */ /* 0x000e220000002100 */
[----:B------:R-:W0:Y:S01]  /*0020*/  LDCU UR4, c[0x0][0x3a0] ;  /* 0x00007400ff0477ac */ /* 0x000e220008000800 */
[----:B------:R-:W-:Y:S01]  /*0030*/  BSSY.RECONVERGENT B0, `(.L_x_39) ;  /* 0x0000028000007945 */ /* 0x000fe20003800200 */
[----:B------:R-:W1:Y:S01]  /*0040*/  S2R R4, SR_TID.Y ;  /* 0x0000000000047919 */ /* 0x000e620000002200 */
[----:B------:R-:W2:Y:S01]  /*0050*/  LDCU.64 UR6, c[0x0][0x390] ;  /* 0x00007200ff0677ac */ /* 0x000ea20008000a00 */
[----:B------:R-:W3:Y:S01]  /*0060*/  LDCU.64 UR8, c[0x0][0x3a8] ;  /* 0x00007500ff0877ac */ /* 0x000ee20008000a00 */
[----:B0-----:R-:W-:-:S04]  /*0070*/  VIADD R2, R7, -UR4 ;  /* 0x8000000407027c36 */ /* 0x001fc80008000000 */
[----:B------:R-:W-:Y:S02]  /*0080*/  IMAD R3, R2, R2, RZ ;  /* 0x0000000202037224 */ /* 0x000fe400078e02ff */
[C---:B-1----:R-:W-:Y:S01]  /*0090*/  VIADD R0, R4.reuse, -UR4 ;  /* 0x8000000404007c36 */ /* 0x042fe20008000000 */
[----:B--2---:R-:W-:Y:S01]  /*00a0*/  IADD3 R4, PT, PT, R4, UR7, RZ ;  /* 0x0000000704047c10 */ /* 0x004fe2000fffe0ff */
[----:B------:R-:W-:Y:S01]  /*00b0*/  IMAD R5, R2, R3, RZ ;  /* 0x0000000302057224 */ /* 0x000fe200078e02ff */
[----:B------:R-:W0:Y:S01]  /*00c0*/  LDCU.64 UR4, c[0x0][0x380] ;  /* 0x00007000ff0477ac */ /* 0x000e220008000a00 */
[----:B------:R-:W-:Y:S02]  /*00d0*/  IMAD R3, R0, R0, RZ ;  /* 0x0000000000037224 */ /* 0x000fe400078e02ff */
[----:B------:R-:W-:Y:S01]  /*00e0*/  IMAD R5, R2, R5, RZ ;  /* 0x0000000502057224 */ /* 0x000fe200078e02ff */
[----:B------:R-:W-:Y:S01]  /*00f0*/  SHF.R.S32.HI R2, RZ, 0x1f, R4 ;  /* 0x0000001fff027819 */ /* 0x000fe20000011404 */
[----:B------:R-:W-:-:S03]  /*0100*/  IMAD R3, R0, R3, RZ ;  /* 0x0000000300037224 */ /* 0x000fc600078e02ff */
[----:B------:R-:W-:Y:S01]  /*0110*/  I2FP.F32.S32 R5, R5 ;  /* 0x0000000500057245 */ /* 0x000fe20000201400 */
[----:B------:R-:W-:Y:S02]  /*0120*/  IMAD R0, R0, R3, RZ ;  /* 0x0000000300007224 */ /* 0x000fe400078e02ff */
[----:B---3--:R-:W-:Y:S02]  /*0130*/  IMAD R9, R2, UR8, RZ ;  /* 0x0000000802097c24 */ /* 0x008fe4000f8e02ff */
[----:B------:R-:W-:Y:S01]  /*0140*/  FADD R5, R5, 1 ;  /* 0x3f80000005057421 */ /* 0x000fe20000000000 */
[----:B------:R-:W-:Y:S01]  /*0150*/  I2FP.F32.S32 R0, R0 ;  /* 0x0000000000007245 */ /* 0x000fe20000201400 */
[C---:B------:R-:W-:Y:S02]  /*0160*/  IMAD R9, R4.reuse, UR9, R9 ;  /* 0x0000000904097c24 */ /* 0x040fe4000f8e0209 */
[----:B------:R-:W-:Y:S01]  /*0170*/  IMAD.WIDE.U32 R2, R4, UR8, RZ ;  /* 0x0000000804027c25 */ /* 0x000fe2000f8e00ff */
[----:B0-----:R-:W-:-:S03]  /*0180*/  UIMAD.WIDE UR4, UR6, 0x8, UR4 ;  /* 0x00000008060478a5 */ /* 0x001fc6000f8e0204 */
[----:B------:R-:W-:Y:S01]  /*0190*/  FADD R0, R0, R5 ;  /* 0x0000000500007221 */ /* 0x000fe20000000000 */
[----:B------:R-:W0:Y:S01]  /*01a0*/  LDCU.64 UR6, c[0x0][0x358] ;  /* 0x00006b00ff0677ac */ /* 0x000e220008000a00 */
[----:B------:R-:W-:Y:S02]  /*01b0*/  IMAD.IADD R3, R3, 0x1, R9 ;  /* 0x0000000103037824 */ /* 0x000fe400078e0209 */
[----:B------:R-:W-:Y:S02]  /*01c0*/  VIADD R4, R0, 0x1800000 ;  /* 0x0180000000047836 */ /* 0x000fe40000000000 */
[----:B------:R-:W-:-:S03]  /*01d0*/  IMAD.WIDE R2, R7, 0x8, R2 ;  /* 0x0000000807027825 */ /* 0x000fc600078e0202 */
[----:B------:R-:W-:Y:S02]  /*01e0*/  LOP3.LUT R5, R4, 0x7f800000, RZ, 0xc0, !PT ;  /* 0x7f80000004057812 */ /* 0x000fe400078ec0ff */
[----:B------:R-:W-:Y:S02]  /*01f0*/  IADD3 R4, P1, PT, R2, UR4, RZ ;  /* 0x0000000402047c10 */ /* 0x000fe4000ff3e0ff */
[----:B------:R-:W-:Y:S02]  /*0200*/  ISETP.GT.U32.AND P0, PT, R5, 0x1ffffff, PT ;  /* 0x01ffffff0500780c */ /* 0x000fe40003f04070 */
[----:B------:R-:W-:-:S11]  /*0210*/  IADD3.X R5, PT, PT, R3, UR5, RZ, P1, !PT ;  /* 0x0000000503057c10 */ /* 0x000fd60008ffe4ff */
[----:B0-----:R-:W-:Y:S05]  /*0220*/  @P0 BRA `(.L_x_40) ;  /* 0x0000000000100947 */ /* 0x001fea0003800000 */
[----:B------:R-:W-:-:S07]  /*0230*/  MOV R6, 0x250 ;  /* 0x0000025000067802 */ /* 0x000fce0000000f00 */
[----:B------:R-:W-:Y:S05]  /*0240*/  CALL.REL.NOINC `($__internal_2_$__cuda_sm20_rcp_rn_f32_slowpath) ;  /* 0x0000000000347944 */ /* 0x000fea0003c00000 */
[----:B------:R-:W-:Y:S01]  /*0250*/  MOV R2, R3 ;  /* 0x0000000300027202 */ /* 0x000fe20000000f00 */
[----:B------:R-:W-:Y:S06]  /*0260*/  BRA `(.L_x_41) ;  /* 0x0000000000107947 */ /* 0x000fec0003800000 */
.L_x_40:
[----:B------:R-:W0:Y:S02]  /*0270*/  MUFU.RCP R3, R0 ;  /* 0x0000000000037308 */ /* 0x000e240000001000 */
[----:B0-----:R-:W-:-:S04]  /*0280*/  FFMA R2, R0, R3, -1 ;  /* 0xbf80000000027423 */ /* 0x001fc80000000003 */
[----:B------:R-:W-:-:S04]  /*0290*/  FADD.FTZ R2, -R2, -RZ ;  /* 0x800000ff02027221 */ /* 0x000fc80000010100 */
[----:B------:R-:W-:-:S07]  /*02a0*/  FFMA R2, R3, R2, R3 ;  /* 0x0000000203027223 */ /* 0x000fce0000000003 */
.L_x_41:
[----:B------:R-:W-:Y:S05]  /*02b0*/  BSYNC.RECONVERGENT B0 ;  /* 0x0000000000007941 */ /* 0x000fea0003800200 */
.L_x_39:
[----:B------:R-:W2:Y:S01]  /*02c0*/  LDG.E.64 R6, desc[UR6][R4.64] ;  /* 0x0000000604067981 */ /* 0x000ea2000c1e1b00 */
[----:B------:R-:W2:Y:S02]  /*02d0*/  LDCU.64 UR4, c[0x0][0x398] ;  /* 0x00007300ff0477ac */ /* 0x000ea40008000a00 */
[C---:B--2---:R-:W-:Y:S01]  /*02e0*/  FFMA R7, R2.reuse, UR5, R7 ;  /* 0x0000000502077c23 */ /* 0x044fe20008000007 */
[----:B------:R-:W-:-:S05]  /*02f0*/  FFMA R6, R2, UR4, R6 ;  /* 0x0000000402067c23 */ /* 0x000fca0008000006 */
[----:B------:R-:W-:Y:S01]  /*0300*/  STG.E.64 desc[UR6][R4.64], R6 ;  /* 0x0000000604007986 */ /* 0x000fe2000c101b06 */
[----:B------:R-:W-:Y:S05]  /*0310*/  EXIT ;  /* 0x000000000000794d */ /* 0x000fea0003800000 */
        .weak           $__internal_2_$__cuda_sm20_rcp_rn_f32_slowpath
        .type           $__internal_2_$__cuda_sm20_rcp_rn_f32_slowpath,@function
        .size           $__internal_2_$__cuda_sm20_rcp_rn_f32_slowpath,(.L_x_53 - $__internal_2_$__cuda_sm20_rcp_rn_f32_slowpath)
$__internal_2_$__cuda_sm20_rcp_rn_f32_slowpath:
        /* <DEDUP_REMOVED lines=15> */
.L_x_43:
[----:B------:R-:W-:-:S05]  /*0410*/  VIADD R3, R2, 0xffffff03 ;  /* 0xffffff0302037836 */ /* 0x000fca0000000000 */
[----:B------:R-:W-:-:S13]  /*0420*/  ISETP.GT.U32.AND P0, PT, R3, 0x1, PT ;  /* 0x000000010300780c */ /* 0x000fda0003f04070 */
[----:B------:R-:W-:Y:S05]  /*0430*/  @P0 BRA `(.L_x_45) ;  /* 0x0000000000780947 */ /* 0x000fea0003800000 */
[----:B------:R-:W-:Y:S01]  /*0440*/  LOP3.LUT R7, R0, 0x7fffff, RZ, 0xc0, !PT ;  /* 0x007fffff00077812 */ /* 0x000fe200078ec0ff */
[----:B------:R-:W-:-:S03]  /*0450*/  HFMA2 R12, -RZ, RZ, 0, 1.78813934326171875e-07 ;  /* 0x00000003ff0c7431 */ /* 0x000fc600000001ff */
[----:B------:R-:W-:-:S04]  /*0460*/  LOP3.LUT R7, R7, 0x3f800000, RZ, 0xfc, !PT ;  /* 0x3f80000007077812 */ /* 0x000fc800078efcff */
[----:B------:R-:W0:Y:S01]  /*0470*/  MUFU.RCP R8, R7 ;  /* 0x0000000700087308 */ /* 0x000e220000001000 */
[----:B------:R-:W-:Y:S01]  /*0480*/  SHF.L.U32 R11, R12, R3, RZ ;  /* 0x000000030c0b7219 */ /* 0x000fe200000006ff */
        /* <DEDUP_REMOVED lines=8> */
[----:B------:R-:W-:-:S03]  /*0510*/  LOP3.LUT R10, R11, R8, RZ, 0xc0, !PT ;  /* 0x000000080b0a7212 */ /* 0x000fc600078ec0ff */
[----:B------:R-:W-:Y:S01]  /*0520*/  IMAD.MOV R9, RZ, RZ, -R9 ;  /* 0x000000ffff097224 */ /* 0x000fe200078e0a09 */
[----:B------:R-:W-:-:S04]  /*0530*/  SHF.R.U32.HI R10, RZ, R3, R10 ;  /* 0x00000003ff0a7219 */ /* 0x000fc8000001160a */
[----:B------:R-:W-:Y:S02]  /*0540*/  LOP3.LUT P1, RZ, R9, R3, R8, 0xf8, !PT ;  /* 0x0000000309ff7212 */ /* 0x000fe4000782f808 */
[C---:B------:R-:W-:Y:S02]  /*0550*/  LOP3.LUT P0, RZ, R10.reuse, 0x1, RZ, 0xc0, !PT ;  /* 0x000000010aff7812 */ /* 0x040fe4000780c0ff */
[----:B------:R-:W-:-:S04]  /*0560*/  LOP3.LUT P2, RZ, R10, 0x2, RZ, 0xc0, !PT ;  /* 0x000000020aff7812 */ /* 0x000fc8000784c0ff */
[----:B------:R-:W-:Y:S02]  /*0570*/  PLOP3.LUT P0, PT, P0, P1, P2, 0xe0, 0x0 ;  /* 0x000000000000781c */ /* 0x000fe40000703c20 */
[----:B------:R-:W-:Y:S02]  /*0580*/  LOP3.LUT P1, RZ, R0, 0x7fffff, RZ, 0xc0, !PT ;  /* 0x007fffff00ff7812 */ /* 0x000fe4000782c0ff */
[----:B------:R-:W-:-:S04]  /*0590*/  SEL R3, RZ, 0x1, !P0 ;  /* 0x00000001ff037807 */ /* 0x000fc80004000000 */
[----:B------:R-:W-:-:S04]  /*05a0*/  IADD3 R3, PT, PT, -R3, RZ, RZ ;  /* 0x000000ff03037210 */ /* 0x000fc80007ffe1ff */
[----:B------:R-:W-:Y:S01]  /*05b0*/  ISETP.GE.AND P0, PT, R3, RZ, PT ;  /* 0x000000ff0300720c */ /* 0x000fe20003f06270 */
[----:B------:R-:W-:-:S05]  /*05c0*/  VIADD R3, R2, 0xffffff04 ;  /* 0xffffff0402037836 */ /* 0x000fca0000000000 */
[----:B------:R-:W-:-:S07]  /*05d0*/  SHF.R.U32.HI R3, RZ, R3, R8 ;  /* 0x00000003ff037219 */ /* 0x000fce0000011608 */
[----:B------:R-:W-:-:S05]  /*05e0*/  @!P0 IADD3 R3, PT, PT, R3, 0x1, RZ ;  /* 0x0000000103038810 */ /* 0x000fca0007ffe0ff */
[----:B------:R-:W-:-:S05]  /*05f0*/  @!P1 IMAD.SHL.U32 R3, R3, 0x2, RZ ;  /* 0x0000000203039824 */ /* 0x000fca00078e00ff */
[----:B------:R-:W-:Y:S01]  /*0600*/  LOP3.LUT R3, R3, 0x80000000, R0, 0xf8, !PT ;  /* 0x8000000003037812 */ /* 0x000fe200078ef800 */
[----:B------:R-:W-:Y:S06]  /*0610*/  BRA `(.L_x_44) ;  /* 0x0000000000047947 */ /* 0x000fec0003800000 */
.L_x_45:
[----:B------:R0:W1:Y:S02]  /*0620*/  MUFU.RCP R3, R0 ;  /* 0x0000000000037308 */ /* 0x0000640000001000 */
.L_x_44:
[----:B------:R-:W-:Y:S05]  /*0630*/  BSYNC.RECONVERGENT B1 ;  /* 0x0000000000017941 */ /* 0x000fea0003800200 */
.L_x_42:
[----:B------:R-:W-:-:S04]  /*0640*/  MOV R7, 0x0 ;  /* 0x0000000000077802 */ /* 0x000fc80000000f00 */
[----:B01----:R-:W-:Y:S05]  /*0650*/  RET.REL.NODEC R6 `(_Z11addForces_kP6float2iiiiffim) ;  /* 0xfffffff806687950 */ /* 0x003fea0003c3ffff */
.L_x_46:
        /* <DEDUP_REMOVED lines=10> */
.L_x_53:


//--------------------- .nv.shared.reserved.0     --------------------------
	.section	.nv.shared.reserved.0,"aw",@nobits
	.weak		__nv_reservedSMEM_offset_0_alias
	.size		__nv_reservedSMEM_offset_0_alias, 0, 64
	.other		__nv_reservedSMEM_offset_0_alias,@"STO_CUDA_RESERVED_SHARED STV_DEFAULT"
__nv_reservedSMEM_offset_0_alias:
	.zero		0
	.zero		64


//--------------------- .nv.constant0._Z17advectParticles_kP6float2S0_iifim --------------------------
	.section	.nv.constant0._Z17advectParticles_kP6float2S0_iifim,"a",@progbits
	.sectionflags	@""
	.align	4
.nv.constant0._Z17advectParticles_kP6float2S0_iifim:
	.zero		936


//--------------------- .nv.constant0._Z16updateVelocity_kP6float2PfS1_iiiim --------------------------
	.section	.nv.constant0._Z16updateVelocity_kP6float2PfS1_iiiim,"a",@progbits
	.sectionflags	@""
	.align	4
.nv.constant0._Z16updateVelocity_kP6float2PfS1_iiiim:
	.zero		944


//--------------------- .nv.constant0._Z16diffuseProject_kP6float2S0_iiffi --------------------------
	.section	.nv.constant0._Z16diffuseProject_kP6float2S0_iiffi,"a",@progbits
	.sectionflags	@""
	.align	4
.nv.constant0._Z16diffuseProject_kP6float2S0_iiffi:
	.zero		932


//--------------------- .nv.constant0._Z11addForces_kP6float2iiiiffim --------------------------
	.section	.nv.constant0._Z11addForces_kP6float2iiiiffim,"a",@progbits
	.sectionflags	@""
	.align	4
.nv.constant0._Z11addForces_kP6float2iiiiffim:
	.zero		944


//--------------------- SYMBOLS --------------------------

	.type		.nv.reservedSmem.offset0,@object
	.size		.nv.reservedSmem.offset0,0x4
	.type		texref,@"STT_CUDA_TEXTURE"
